//
// Generated by NVIDIA NVVM Compiler
//
// Compiler Build ID: CL-36424714
// Cuda compilation tools, release 13.0, V13.0.88
// Based on NVVM 20.0.0
//

.version 9.0
.target sm_100
.address_size 64

	// .globl	_Z12schroedingerPfS_S_iiPci

.visible .entry _Z12schroedingerPfS_S_iiPci(
	.param .u64 .ptr .align 1 _Z12schroedingerPfS_S_iiPci_param_0,
	.param .u64 .ptr .align 1 _Z12schroedingerPfS_S_iiPci_param_1,
	.param .u64 .ptr .align 1 _Z12schroedingerPfS_S_iiPci_param_2,
	.param .u32 _Z12schroedingerPfS_S_iiPci_param_3,
	.param .u32 _Z12schroedingerPfS_S_iiPci_param_4,
	.param .u64 .ptr .align 1 _Z12schroedingerPfS_S_iiPci_param_5,
	.param .u32 _Z12schroedingerPfS_S_iiPci_param_6
)
{
	.reg .pred 	%p<29>;
	.reg .b16 	%rs<15>;
	.reg .b32 	%r<27>;
	.reg .b32 	%f<92>;
	.reg .b64 	%rd<105>;

	ld.param.u64 	%rd39, [_Z12schroedingerPfS_S_iiPci_param_0];
	ld.param.u64 	%rd40, [_Z12schroedingerPfS_S_iiPci_param_1];
	ld.param.u64 	%rd41, [_Z12schroedingerPfS_S_iiPci_param_2];
	ld.param.u32 	%r6, [_Z12schroedingerPfS_S_iiPci_param_3];
	ld.param.u32 	%r7, [_Z12schroedingerPfS_S_iiPci_param_4];
	cvta.to.global.u64 	%rd1, %rd39;
	cvta.to.global.u64 	%rd2, %rd41;
	cvta.to.global.u64 	%rd3, %rd40;
	setp.lt.s32 	%p1, %r6, 2;
	@%p1 bra 	$L__BB0_42;
	mov.u32 	%r8, %ctaid.y;
	mov.u32 	%r9, %ntid.y;
	mov.u32 	%r10, %tid.y;
	mad.lo.s32 	%r11, %r8, %r9, %r10;
	mov.u32 	%r12, %ctaid.x;
	mov.u32 	%r13, %ntid.x;
	mov.u32 	%r14, %tid.x;
	mad.lo.s32 	%r15, %r12, %r13, %r14;
	mul.lo.s32 	%r16, %r7, %r11;
	add.s32 	%r17, %r16, %r15;
	mul.wide.s32 	%rd42, %r17, 4;
	add.s64 	%rd4, %rd3, %rd42;
	add.s64 	%rd5, %rd2, %rd42;
	add.s32 	%r18, %r16, %r7;
	mul.wide.s32 	%rd43, %r7, 4;
	add.s64 	%rd6, %rd4, %rd43;
	shl.b32 	%r19, %r7, 1;
	sub.s32 	%r20, %r18, %r19;
	add.s32 	%r21, %r20, %r15;
	mul.wide.s32 	%rd44, %r21, 4;
	add.s64 	%rd7, %rd3, %rd44;
	cvt.s64.s32 	%rd45, %r16;
	cvt.s64.s32 	%rd46, %r15;
	add.s64 	%rd47, %rd46, %rd45;
	shl.b64 	%rd48, %rd47, 2;
	add.s64 	%rd8, %rd3, %rd48;
	add.s64 	%rd9, %rd1, %rd42;
	mul.lo.s32 	%r22, %r7, %r7;
	mul.wide.u32 	%rd10, %r22, 4;
	add.s32 	%r1, %r6, -1;
	add.s32 	%r23, %r6, -2;
	and.b32  	%r2, %r1, 3;
	setp.lt.u32 	%p2, %r23, 3;
	@%p2 bra 	$L__BB0_24;
	and.b32  	%r3, %r1, -4;
	mov.b32 	%r26, 0;
$L__BB0_3:
	.pragma "nounroll";
	ld.global.f32 	%f1, [%rd4];
	add.f32 	%f2, %f1, %f1;
	ld.global.f32 	%f3, [%rd5];
	sub.f32 	%f4, %f2, %f3;
	ld.global.f32 	%f5, [%rd6];
	ld.global.f32 	%f6, [%rd7];
	add.f32 	%f7, %f5, %f6;
	ld.global.f32 	%f8, [%rd8+-4];
	add.f32 	%f9, %f7, %f8;
	ld.global.f32 	%f10, [%rd8+4];
	add.f32 	%f11, %f9, %f10;
	fma.rn.f32 	%f12, %f1, 0fC0800000, %f11;
	fma.rn.f32 	%f13, %f12, 0f3B23D70B, %f4;
	st.global.f32 	[%rd9], %f13;
	bar.sync 	0;
	setp.eq.s32 	%p3, %r7, 0;
	@%p3 bra 	$L__BB0_8;
	mov.b64 	%rd91, 0;
$L__BB0_5:
	add.s64 	%rd50, %rd3, %rd91;
	ld.global.u8 	%rs1, [%rd50];
	add.s64 	%rd51, %rd2, %rd91;
	st.global.u8 	[%rd51], %rs1;
	add.s64 	%rd91, %rd91, 1;
	setp.lt.u64 	%p4, %rd91, %rd10;
	@%p4 bra 	$L__BB0_5;
	mov.b64 	%rd92, 0;
$L__BB0_7:
	add.s64 	%rd53, %rd1, %rd92;
	ld.global.u8 	%rs2, [%rd53];
	add.s64 	%rd54, %rd3, %rd92;
	st.global.u8 	[%rd54], %rs2;
	add.s64 	%rd92, %rd92, 1;
	setp.lt.u64 	%p5, %rd92, %rd10;
	@%p5 bra 	$L__BB0_7;
$L__BB0_8:
	ld.global.f32 	%f14, [%rd4];
	add.f32 	%f15, %f14, %f14;
	ld.global.f32 	%f16, [%rd5];
	sub.f32 	%f17, %f15, %f16;
	ld.global.f32 	%f18, [%rd6];
	ld.global.f32 	%f19, [%rd7];
	add.f32 	%f20, %f18, %f19;
	ld.global.f32 	%f21, [%rd8+-4];
	add.f32 	%f22, %f20, %f21;
	ld.global.f32 	%f23, [%rd8+4];
	add.f32 	%f24, %f22, %f23;
	fma.rn.f32 	%f25, %f14, 0fC0800000, %f24;
	fma.rn.f32 	%f26, %f25, 0f3B23D70B, %f17;
	st.global.f32 	[%rd9], %f26;
	bar.sync 	0;
	@%p3 bra 	$L__BB0_13;
	mov.b64 	%rd93, 0;
$L__BB0_10:
	add.s64 	%rd56, %rd3, %rd93;
	ld.global.u8 	%rs3, [%rd56];
	add.s64 	%rd57, %rd2, %rd93;
	st.global.u8 	[%rd57], %rs3;
	add.s64 	%rd93, %rd93, 1;
	setp.lt.u64 	%p7, %rd93, %rd10;
	@%p7 bra 	$L__BB0_10;
	mov.b64 	%rd94, 0;
$L__BB0_12:
	add.s64 	%rd59, %rd1, %rd94;
	ld.global.u8 	%rs4, [%rd59];
	add.s64 	%rd60, %rd3, %rd94;
	st.global.u8 	[%rd60], %rs4;
	add.s64 	%rd94, %rd94, 1;
	setp.lt.u64 	%p8, %rd94, %rd10;
	@%p8 bra 	$L__BB0_12;
$L__BB0_13:
	ld.global.f32 	%f27, [%rd4];
	add.f32 	%f28, %f27, %f27;
	ld.global.f32 	%f29, [%rd5];
	sub.f32 	%f30, %f28, %f29;
	ld.global.f32 	%f31, [%rd6];
	ld.global.f32 	%f32, [%rd7];
	add.f32 	%f33, %f31, %f32;
	ld.global.f32 	%f34, [%rd8+-4];
	add.f32 	%f35, %f33, %f34;
	ld.global.f32 	%f36, [%rd8+4];
	add.f32 	%f37, %f35, %f36;
	fma.rn.f32 	%f38, %f27, 0fC0800000, %f37;
	fma.rn.f32 	%f39, %f38, 0f3B23D70B, %f30;
	st.global.f32 	[%rd9], %f39;
	bar.sync 	0;
	@%p3 bra 	$L__BB0_18;
	mov.b64 	%rd95, 0;
$L__BB0_15:
	add.s64 	%rd62, %rd3, %rd95;
	ld.global.u8 	%rs5, [%rd62];
	add.s64 	%rd63, %rd2, %rd95;
	st.global.u8 	[%rd63], %rs5;
	add.s64 	%rd95, %rd95, 1;
	setp.lt.u64 	%p10, %rd95, %rd10;
	@%p10 bra 	$L__BB0_15;
	mov.b64 	%rd96, 0;
$L__BB0_17:
	add.s64 	%rd65, %rd1, %rd96;
	ld.global.u8 	%rs6, [%rd65];
	add.s64 	%rd66, %rd3, %rd96;
	st.global.u8 	[%rd66], %rs6;
	add.s64 	%rd96, %rd96, 1;
	setp.lt.u64 	%p11, %rd96, %rd10;
	@%p11 bra 	$L__BB0_17;
$L__BB0_18:
	ld.global.f32 	%f40, [%rd4];
	add.f32 	%f41, %f40, %f40;
	ld.global.f32 	%f42, [%rd5];
	sub.f32 	%f43, %f41, %f42;
	ld.global.f32 	%f44, [%rd6];
	ld.global.f32 	%f45, [%rd7];
	add.f32 	%f46, %f44, %f45;
	ld.global.f32 	%f47, [%rd8+-4];
	add.f32 	%f48, %f46, %f47;
	ld.global.f32 	%f49, [%rd8+4];
	add.f32 	%f50, %f48, %f49;
	fma.rn.f32 	%f51, %f40, 0fC0800000, %f50;
	fma.rn.f32 	%f52, %f51, 0f3B23D70B, %f43;
	st.global.f32 	[%rd9], %f52;
	bar.sync 	0;
	@%p3 bra 	$L__BB0_23;
	mov.b64 	%rd97, 0;
$L__BB0_20:
	add.s64 	%rd68, %rd3, %rd97;
	ld.global.u8 	%rs7, [%rd68];
	add.s64 	%rd69, %rd2, %rd97;
	st.global.u8 	[%rd69], %rs7;
	add.s64 	%rd97, %rd97, 1;
	setp.lt.u64 	%p13, %rd97, %rd10;
	@%p13 bra 	$L__BB0_20;
	mov.b64 	%rd98, 0;
$L__BB0_22:
	add.s64 	%rd71, %rd1, %rd98;
	ld.global.u8 	%rs8, [%rd71];
	add.s64 	%rd72, %rd3, %rd98;
	st.global.u8 	[%rd72], %rs8;
	add.s64 	%rd98, %rd98, 1;
	setp.lt.u64 	%p14, %rd98, %rd10;
	@%p14 bra 	$L__BB0_22;
$L__BB0_23:
	add.s32 	%r26, %r26, 4;
	setp.ne.s32 	%p15, %r26, %r3;
	@%p15 bra 	$L__BB0_3;
$L__BB0_24:
	setp.eq.s32 	%p16, %r2, 0;
	@%p16 bra 	$L__BB0_42;
	setp.eq.s32 	%p17, %r2, 1;
	@%p17 bra 	$L__BB0_36;
	ld.global.f32 	%f53, [%rd4];
	add.f32 	%f54, %f53, %f53;
	ld.global.f32 	%f55, [%rd5];
	sub.f32 	%f56, %f54, %f55;
	ld.global.f32 	%f57, [%rd6];
	ld.global.f32 	%f58, [%rd7];
	add.f32 	%f59, %f57, %f58;
	ld.global.f32 	%f60, [%rd8+-4];
	add.f32 	%f61, %f59, %f60;
	ld.global.f32 	%f62, [%rd8+4];
	add.f32 	%f63, %f61, %f62;
	fma.rn.f32 	%f64, %f53, 0fC0800000, %f63;
	fma.rn.f32 	%f65, %f64, 0f3B23D70B, %f56;
	st.global.f32 	[%rd9], %f65;
	bar.sync 	0;
	setp.eq.s32 	%p18, %r7, 0;
	@%p18 bra 	$L__BB0_31;
	mov.b64 	%rd99, 0;
$L__BB0_28:
	add.s64 	%rd74, %rd3, %rd99;
	ld.global.u8 	%rs9, [%rd74];
	add.s64 	%rd75, %rd2, %rd99;
	st.global.u8 	[%rd75], %rs9;
	add.s64 	%rd99, %rd99, 1;
	setp.lt.u64 	%p19, %rd99, %rd10;
	@%p19 bra 	$L__BB0_28;
	mov.b64 	%rd100, 0;
$L__BB0_30:
	add.s64 	%rd77, %rd1, %rd100;
	ld.global.u8 	%rs10, [%rd77];
	add.s64 	%rd78, %rd3, %rd100;
	st.global.u8 	[%rd78], %rs10;
	add.s64 	%rd100, %rd100, 1;
	setp.lt.u64 	%p20, %rd100, %rd10;
	@%p20 bra 	$L__BB0_30;
$L__BB0_31:
	setp.eq.s32 	%p21, %r7, 0;
	ld.global.f32 	%f66, [%rd4];
	add.f32 	%f67, %f66, %f66;
	ld.global.f32 	%f68, [%rd5];
	sub.f32 	%f69, %f67, %f68;
	ld.global.f32 	%f70, [%rd6];
	ld.global.f32 	%f71, [%rd7];
	add.f32 	%f72, %f70, %f71;
	ld.global.f32 	%f73, [%rd8+-4];
	add.f32 	%f74, %f72, %f73;
	ld.global.f32 	%f75, [%rd8+4];
	add.f32 	%f76, %f74, %f75;
	fma.rn.f32 	%f77, %f66, 0fC0800000, %f76;
	fma.rn.f32 	%f78, %f77, 0f3B23D70B, %f69;
	st.global.f32 	[%rd9], %f78;
	bar.sync 	0;
	@%p21 bra 	$L__BB0_36;
	mov.b64 	%rd101, 0;
$L__BB0_33:
	add.s64 	%rd80, %rd3, %rd101;
	ld.global.u8 	%rs11, [%rd80];
	add.s64 	%rd81, %rd2, %rd101;
	st.global.u8 	[%rd81], %rs11;
	add.s64 	%rd101, %rd101, 1;
	setp.lt.u64 	%p22, %rd101, %rd10;
	@%p22 bra 	$L__BB0_33;
	mov.b64 	%rd102, 0;
$L__BB0_35:
	add.s64 	%rd83, %rd1, %rd102;
	ld.global.u8 	%rs12, [%rd83];
	add.s64 	%rd84, %rd3, %rd102;
	st.global.u8 	[%rd84], %rs12;
	add.s64 	%rd102, %rd102, 1;
	setp.lt.u64 	%p23, %rd102, %rd10;
	@%p23 bra 	$L__BB0_35;
$L__BB0_36:
	and.b32  	%r25, %r1, 1;
	setp.eq.b32 	%p24, %r25, 1;
	not.pred 	%p25, %p24;
	@%p25 bra 	$L__BB0_42;
	ld.global.f32 	%f79, [%rd4];
	add.f32 	%f80, %f79, %f79;
	ld.global.f32 	%f81, [%rd5];
	sub.f32 	%f82, %f80, %f81;
	ld.global.f32 	%f83, [%rd6];
	ld.global.f32 	%f84, [%rd7];
	add.f32 	%f85, %f83, %f84;
	ld.global.f32 	%f86, [%rd8+-4];
	add.f32 	%f87, %f85, %f86;
	ld.global.f32 	%f88, [%rd8+4];
	add.f32 	%f89, %f87, %f88;
	fma.rn.f32 	%f90, %f79, 0fC0800000, %f89;
	fma.rn.f32 	%f91, %f90, 0f3B23D70B, %f82;
	st.global.f32 	[%rd9], %f91;
	bar.sync 	0;
	setp.eq.s32 	%p26, %r7, 0;
	@%p26 bra 	$L__BB0_42;
	mov.b64 	%rd103, 0;
$L__BB0_39:
	add.s64 	%rd86, %rd3, %rd103;
	ld.global.u8 	%rs13, [%rd86];
	add.s64 	%rd87, %rd2, %rd103;
	st.global.u8 	[%rd87], %rs13;
	add.s64 	%rd103, %rd103, 1;
	setp.lt.u64 	%p27, %rd103, %rd10;
	@%p27 bra 	$L__BB0_39;
	mov.b64 	%rd104, 0;
$L__BB0_41:
	add.s64 	%rd89, %rd1, %rd104;
	ld.global.u8 	%rs14, [%rd89];
	add.s64 	%rd90, %rd3, %rd104;
	st.global.u8 	[%rd90], %rs14;
	add.s64 	%rd104, %rd104, 1;
	setp.lt.u64 	%p28, %rd104, %rd10;
	@%p28 bra 	$L__BB0_41;
$L__BB0_42:
	ret;

}


// ===== COMPILED SASS (sm_100) =====

	.target	sm_100

	.elftype	@"ET_EXEC"


//--------------------- .note.nv.tkinfo           --------------------------
	.section	.note.nv.tkinfo,"",@"SHT_NOTE"
	.sectionflags	@"SHF_NOTE_NV_TKINFO"
	.tkinfo
        /*0018*/ 	.word	0x00000002
        /*0030*/ 	.string	""
        /*0030*/ 	.string	"ptxas"
        /*0030*/ 	.string	"Cuda compilation tools, release 13.0, V13.0.88"
        /*0030*/ 	.string	"Build cuda_13.0.r13.0/compiler.36424714_0"
        /*0030*/ 	.string	"-arch sm_100 -m 64 "



//--------------------- .note.nv.cuinfo           --------------------------
	.section	.note.nv.cuinfo,"",@"SHT_NOTE"
	.sectionflags	@"SHF_NOTE_NV_CUINFO"
        /*0018*/ 	.short	0x0002
        /*001a*/ 	.short	0x0064
        /*001c*/ 	.short	0x0082
	.zero		2


//--------------------- .nv.info                  --------------------------
	.section	.nv.info,"",@"SHT_CUDA_INFO"
	.align	4


	//----- nvinfo : EIATTR_REGCOUNT
	.align		4
        /*0000*/ 	.byte	0x04, 0x2f
        /*0002*/ 	.short	(.L_1 - .L_0)
	.align		4
.L_0:
        /*0004*/ 	.word	index@(_Z12schroedingerPfS_S_iiPci)
        /*0008*/ 	.word	0x00000020


	//----- nvinfo : EIATTR_FRAME_SIZE
	.align		4
.L_1:
        /*000c*/ 	.byte	0x04, 0x11
        /*000e*/ 	.short	(.L_3 - .L_2)
	.align		4
.L_2:
        /*0010*/ 	.word	index@(_Z12schroedingerPfS_S_iiPci)
        /*0014*/ 	.word	0x00000000


	//----- nvinfo : EIATTR_MIN_STACK_SIZE
	.align		4
.L_3:
        /*0018*/ 	.byte	0x04, 0x12
        /*001a*/ 	.short	(.L_5 - .L_4)
	.align		4
.L_4:
        /*001c*/ 	.word	index@(_Z12schroedingerPfS_S_iiPci)
        /*0020*/ 	.word	0x00000000
.L_5:


//--------------------- .nv.compat                --------------------------
	.section	.nv.compat,"",@"SHT_CUDA_COMPAT_INFO"
	.align	4
        /*0000*/ 	.byte	0x02, 0x09, 0x00, 0x00, 0x02, 0x02, 0x01, 0x00, 0x02, 0x05, 0x05, 0x00, 0x03, 0x07, 0x01, 0x01
        /*0010*/ 	.byte	0x02, 0x03, 0x00, 0x00, 0x02, 0x06, 0x01, 0x00, 0x04, 0x0b, 0x08, 0x00, 0x09, 0x00, 0x00, 0x00
        /*0020*/ 	.byte	0x00, 0x00, 0x00, 0x00


//--------------------- .nv.info._Z12schroedingerPfS_S_iiPci --------------------------
	.section	.nv.info._Z12schroedingerPfS_S_iiPci,"",@"SHT_CUDA_INFO"
	.sectionflags	@""
	.align	4


	//----- nvinfo : EIATTR_CUDA_API_VERSION
	.align		4
        /*0000*/ 	.byte	0x04, 0x37
        /*0002*/ 	.short	(.L_7 - .L_6)
.L_6:
        /*0004*/ 	.word	0x00000082


	//----- nvinfo : EIATTR_KPARAM_INFO
	.align		4
.L_7:
        /*0008*/ 	.byte	0x04, 0x17
        /*000a*/ 	.short	(.L_9 - .L_8)
.L_8:
        /*000c*/ 	.word	0x00000000
        /*0010*/ 	.short	0x0006
        /*0012*/ 	.short	0x0028
        /*0014*/ 	.byte	0x00, 0xf0, 0x11, 0x00


	//----- nvinfo : EIATTR_KPARAM_INFO
	.align		4
.L_9:
        /*0018*/ 	.byte	0x04, 0x17
        /*001a*/ 	.short	(.L_11 - .L_10)
.L_10:
        /*001c*/ 	.word	0x00000000
        /*0020*/ 	.short	0x0005
        /*0022*/ 	.short	0x0020
        /*0024*/ 	.byte	0x00, 0xf5, 0x21, 0x00


	//----- nvinfo : EIATTR_KPARAM_INFO
	.align		4
.L_11:
        /*0028*/ 	.byte	0x04, 0x17
        /*002a*/ 	.short	(.L_13 - .L_12)
.L_12:
        /*002c*/ 	.word	0x00000000
        /*0030*/ 	.short	0x0004
        /*0032*/ 	.short	0x001c
        /*0034*/ 	.byte	0x00, 0xf0, 0x11, 0x00


	//----- nvinfo : EIATTR_KPARAM_INFO
	.align		4
.L_13:
        /*0038*/ 	.byte	0x04, 0x17
        /*003a*/ 	.short	(.L_15 - .L_14)
.L_14:
        /*003c*/ 	.word	0x00000000
        /*0040*/ 	.short	0x0003
        /*0042*/ 	.short	0x0018
        /*0044*/ 	.byte	0x00, 0xf0, 0x11, 0x00


	//----- nvinfo : EIATTR_KPARAM_INFO
	.align		4
.L_15:
        /*0048*/ 	.byte	0x04, 0x17
        /*004a*/ 	.short	(.L_17 - .L_16)
.L_16:
        /*004c*/ 	.word	0x00000000
        /*0050*/ 	.short	0x0002
        /*0052*/ 	.short	0x0010
        /*0054*/ 	.byte	0x00, 0xf5, 0x21, 0x00


	//----- nvinfo : EIATTR_KPARAM_INFO
	.align		4
.L_17:
        /*0058*/ 	.byte	0x04, 0x17
        /*005a*/ 	.short	(.L_19 - .L_18)
.L_18:
        /*005c*/ 	.word	0x00000000
        /*0060*/ 	.short	0x0001
        /*0062*/ 	.short	0x0008
        /*0064*/ 	.byte	0x00, 0xf5, 0x21, 0x00


	//----- nvinfo : EIATTR_KPARAM_INFO
	.align		4
.L_19:
        /*0068*/ 	.byte	0x04, 0x17
        /*006a*/ 	.short	(.L_21 - .L_20)
.L_20:
        /*006c*/ 	.word	0x00000000
        /*0070*/ 	.short	0x0000
        /*0072*/ 	.short	0x0000
        /*0074*/ 	.byte	0x00, 0xf5, 0x21, 0x00


	//----- nvinfo : EIATTR_SPARSE_MMA_MASK
	.align		4
.L_21:
        /*0078*/ 	.byte	0x03, 0x50
        /*007a*/ 	.short	0x0000


	//----- nvinfo : EIATTR_MAXREG_COUNT
	.align		4
        /*007c*/ 	.byte	0x03, 0x1b
        /*007e*/ 	.short	0x00ff


	//----- nvinfo : EIATTR_NUM_BARRIERS
	.align		4
        /*0080*/ 	.byte	0x02, 0x4c
        /*0082*/ 	.byte	0x01
	.zero		1


	//----- nvinfo : EIATTR_MERCURY_ISA_VERSION
	.align		4
        /*0084*/ 	.byte	0x03, 0x5f
        /*0086*/ 	.short	0x0101


	//----- nvinfo : EIATTR_VRC_CTA_INIT_COUNT
	.align		4
        /*0088*/ 	.byte	0x02, 0x4a
	.zero		1
	.zero		1


	//----- nvinfo : EIATTR_EXIT_INSTR_OFFSETS
	.align		4
        /*008c*/ 	.byte	0x04, 0x1c
        /*008e*/ 	.short	(.L_23 - .L_22)


	//   ....[0]....
.L_22:
        /*0090*/ 	.word	0x00000030


	//   ....[1]....
        /*0094*/ 	.word	0x00002b80


	//   ....[2]....
        /*0098*/ 	.word	0x00003fc0


	//   ....[3]....
        /*009c*/ 	.word	0x000040d0


	//   ....[4]....
        /*00a0*/ 	.word	0x00004950


	//   ....[5]....
        /*00a4*/ 	.word	0x000049d0


	//----- nvinfo : EIATTR_CBANK_PARAM_SIZE
	.align		4
.L_23:
        /*00a8*/ 	.byte	0x03, 0x19
        /*00aa*/ 	.short	0x002c


	//----- nvinfo : EIATTR_PARAM_CBANK
	.align		4
        /*00ac*/ 	.byte	0x04, 0x0a
        /*00ae*/ 	.short	(.L_25 - .L_24)
	.align		4
.L_24:
        /*00b0*/ 	.word	index@(.nv.constant0._Z12schroedingerPfS_S_iiPci)
        /*00b4*/ 	.short	0x0380
        /*00b6*/ 	.short	0x002c


	//----- nvinfo : EIATTR_SW_WAR
	.align		4
.L_25:
        /*00b8*/ 	.byte	0x04, 0x36
        /*00ba*/ 	.short	(.L_27 - .L_26)
.L_26:
        /*00bc*/ 	.word	0x00000008
.L_27:


//--------------------- .nv.callgraph             --------------------------
	.section	.nv.callgraph,"",@"SHT_CUDA_CALLGRAPH"
	.align	4
	.sectionentsize	8
	.align		4
        /*0000*/ 	.word	0x00000000
	.align		4
        /*0004*/ 	.word	0xffffffff
	.align		4
        /*0008*/ 	.word	0x00000000
	.align		4
        /*000c*/ 	.word	0xfffffffe
	.align		4
        /*0010*/ 	.word	0x00000000
	.align		4
        /*0014*/ 	.word	0xfffffffd
	.align		4
        /*0018*/ 	.word	0x00000000
	.align		4
        /*001c*/ 	.word	0xfffffffc


//--------------------- .text._Z12schroedingerPfS_S_iiPci --------------------------
	.section	.text._Z12schroedingerPfS_S_iiPci,"ax",@progbits
	.align	128
        .global         _Z12schroedingerPfS_S_iiPci
        .type           _Z12schroedingerPfS_S_iiPci,@function
        .size           _Z12schroedingerPfS_S_iiPci,(.L_x_44 - _Z12schroedingerPfS_S_iiPci)
        .other          _Z12schroedingerPfS_S_iiPci,@"STO_CUDA_ENTRY STV_DEFAULT"
_Z12schroedingerPfS_S_iiPci:
.text._Z12schroedingerPfS_S_iiPci:
[----:B------:R-:W-:Y:S08]  /*0000*/  LDC R1, c[0x0][0x37c] ;  /* 0x0000df00ff017b82 */ /* 0x000ff00000000800 */
[----:B------:R-:W0:Y:S02]  /*0010*/  LDC R4, c[0x0][0x398] ;  /* 0x0000e600ff047b82 */ /* 0x000e240000000800 */
[----:B0-----:R-:W-:-:S13]  /*0020*/  ISETP.GE.AND P0, PT, R4, 0x2, PT ;  /* 0x000000020400780c */ /* 0x001fda0003f06270 */
[----:B------:R-:W-:Y:S05]  /*0030*/  @!P0 EXIT ;  /* 0x000000000000894d */ /* 0x000fea0003800000 */
[----:B------:R-:W0:Y:S01]  /*0040*/  S2R R3, SR_TID.Y ;  /* 0x0000000000037919 */ /* 0x000e220000002200 */
[----:B------:R-:W0:Y:S01]  /*0050*/  S2UR UR4, SR_CTAID.Y ;  /* 0x00000000000479c3 */ /* 0x000e220000002600 */
[----:B------:R-:W1:Y:S01]  /*0060*/  LDCU UR6, c[0x0][0x39c] ;  /* 0x00007380ff0677ac */ /* 0x000e620008000800 */
[----:B------:R-:W-:Y:S01]  /*0070*/  VIADD R4, R4, 0xfffffffe ;  /* 0xfffffffe04047836 */ /* 0x000fe20000000000 */
[----:B------:R-:W2:Y:S01]  /*0080*/  S2R R5, SR_TID.X ;  /* 0x0000000000057919 */ /* 0x000ea20000002100 */
[----:B------:R-:W3:Y:S04]  /*0090*/  LDCU.64 UR8, c[0x0][0x388] ;  /* 0x00007100ff0877ac */ /* 0x000ee80008000a00 */
[----:B------:R-:W0:Y:S08]  /*00a0*/  LDC R0, c[0x0][0x364] ;  /* 0x0000d900ff007b82 */ /* 0x000e300000000800 */
[----:B------:R-:W2:Y:S01]  /*00b0*/  S2UR UR5, SR_CTAID.X ;  /* 0x00000000000579c3 */ /* 0x000ea20000002500 */
[----:B-1----:R-:W-:Y:S01]  /*00c0*/  IMAD.U32 R17, RZ, RZ, UR6 ;  /* 0x00000006ff117e24 */ /* 0x002fe2000f8e00ff */
[----:B------:R-:W1:Y:S06]  /*00d0*/  LDCU.64 UR6, c[0x0][0x358] ;  /* 0x00006b00ff0677ac */ /* 0x000e6c0008000a00 */
[----:B------:R-:W2:Y:S01]  /*00e0*/  LDC R2, c[0x0][0x360] ;  /* 0x0000d800ff027b82 */ /* 0x000ea20000000800 */
[----:B0-----:R-:W-:-:S07]  /*00f0*/  IMAD R0, R0, UR4, R3 ;  /* 0x0000000400007c24 */ /* 0x001fce000f8e0203 */
[----:B------:R-:W0:Y:S01]  /*0100*/  LDC.64 R6, c[0x0][0x388] ;  /* 0x0000e200ff067b82 */ /* 0x000e220000000a00 */
[----:B------:R-:W-:-:S07]  /*0110*/  IMAD R3, R0, R17, RZ ;  /* 0x0000001100037224 */ /* 0x000fce00078e02ff */
[----:B------:R-:W4:Y:S01]  /*0120*/  LDC.64 R8, c[0x0][0x390] ;  /* 0x0000e400ff087b82 */ /* 0x000f220000000a00 */
[----:B--2---:R-:W-:-:S07]  /*0130*/  IMAD R0, R2, UR5, R5 ;  /* 0x0000000502007c24 */ /* 0x004fce000f8e0205 */
[----:B------:R-:W2:Y:S01]  /*0140*/  LDC.64 R10, c[0x0][0x380] ;  /* 0x0000e000ff0a7b82 */ /* 0x000ea20000000a00 */
[--C-:B------:R-:W-:Y:S02]  /*0150*/  IMAD.MOV R5, RZ, RZ, -R17.reuse ;  /* 0x000000ffff057224 */ /* 0x100fe400078e0a11 */
[----:B------:R-:W-:Y:S01]  /*0160*/  IMAD.IADD R2, R3, 0x1, R17 ;  /* 0x0000000103027824 */ /* 0x000fe200078e0211 */
[----:B------:R-:W-:Y:S01]  /*0170*/  SHF.R.S32.HI R12, RZ, 0x1f, R0 ;  /* 0x0000001fff0c7819 */ /* 0x000fe20000011400 */
[C---:B------:R-:W-:Y:S01]  /*0180*/  IMAD.IADD R13, R0.reuse, 0x1, R3 ;  /* 0x00000001000d7824 */ /* 0x040fe200078e0203 */
[----:B------:R-:W-:Y:S01]  /*0190*/  IADD3 R14, P0, PT, R0, R3, RZ ;  /* 0x00000003000e7210 */ /* 0x000fe20007f1e0ff */
[----:B------:R-:W-:-:S03]  /*01a0*/  IMAD R5, R5, 0x2, R2 ;  /* 0x0000000205057824 */ /* 0x000fc600078e0202 */
[----:B------:R-:W-:Y:S01]  /*01b0*/  LEA.HI.X.SX32 R19, R3, R12, 0x1, P0 ;  /* 0x0000000c03137211 */ /* 0x000fe200000f0eff */
[----:B------:R-:W-:Y:S01]  /*01c0*/  IMAD.IADD R15, R0, 0x1, R5 ;  /* 0x00000001000f7824 */ /* 0x000fe200078e0205 */
[----:B------:R-:W-:Y:S01]  /*01d0*/  ISETP.GE.U32.AND P0, PT, R4, 0x3, PT ;  /* 0x000000030400780c */ /* 0x000fe20003f06070 */
[----:B0-----:R-:W-:Y:S01]  /*01e0*/  IMAD.WIDE R4, R13, 0x4, R6 ;  /* 0x000000040d047825 */ /* 0x001fe200078e0206 */
[----:B---3--:R-:W-:-:S03]  /*01f0*/  LEA R2, P1, R14, UR8, 0x2 ;  /* 0x000000080e027c11 */ /* 0x008fc6000f8210ff */
[----:B------:R-:W-:Y:S01]  /*0200*/  IMAD R12, R17, R17, RZ ;  /* 0x00000011110c7224 */ /* 0x000fe200078e02ff */
[----:B------:R-:W-:Y:S01]  /*0210*/  LEA.HI.X R3, R14, UR9, R19, 0x2, P1 ;  /* 0x000000090e037c11 */ /* 0x000fe200088f1413 */
[----:B------:R-:W-:-:S04]  /*0220*/  IMAD.WIDE R6, R15, 0x4, R6 ;  /* 0x000000040f067825 */ /* 0x000fc800078e0206 */
[----:B----4-:R-:W-:-:S04]  /*0230*/  IMAD.WIDE R8, R13, 0x4, R8 ;  /* 0x000000040d087825 */ /* 0x010fc800078e0208 */
[----:B--2---:R-:W-:-:S04]  /*0240*/  IMAD.WIDE R10, R13, 0x4, R10 ;  /* 0x000000040d0a7825 */ /* 0x004fc800078e020a */
[----:B------:R-:W-:-:S04]  /*0250*/  IMAD.WIDE.U32 R12, R12, 0x4, RZ ;  /* 0x000000040c0c7825 */ /* 0x000fc800078e00ff */
[----:B------:R-:W-:Y:S01]  /*0260*/  IMAD.WIDE R14, R17, 0x4, R4 ;  /* 0x00000004110e7825 */ /* 0x000fe200078e0204 */
[----:B-1----:R-:W-:Y:S06]  /*0270*/  @!P0 BRA `(.L_x_0) ;  /* 0x0000002800308947 */ /* 0x002fec0003800000 */
[----:B------:R-:W-:-:S05]  /*0280*/  UMOV UR4, URZ ;  /* 0x000000ff00047c82 */ /* 0x000fca0008000000 */
.L_x_25:
[----:B------:R-:W2:Y:S01]  /*0290*/  LDG.E R16, desc[UR6][R14.64] ;  /* 0x000000060e107981 */ /* 0x000ea2000c1e1900 */
[----:B0-----:R-:W0:Y:S03]  /*02a0*/  LDCU UR5, c[0x0][0x398] ;  /* 0x00007300ff0577ac */ /* 0x001e260008000800 */
[----:B------:R-:W2:Y:S04]  /*02b0*/  LDG.E R17, desc[UR6][R6.64] ;  /* 0x0000000606117981 */ /* 0x000ea8000c1e1900 */
[----:B-1----:R-:W3:Y:S04]  /*02c0*/  LDG.E R21, desc[UR6][R2.64+-0x4] ;  /* 0xfffffc0602157981 */ /* 0x002ee8000c1e1900 */
[----:B------:R-:W4:Y:S04]  /*02d0*/  LDG.E R23, desc[UR6][R2.64+0x4] ;  /* 0x0000040602177981 */ /* 0x000f28000c1e1900 */
[----:B------:R-:W5:Y:S04]  /*02e0*/  LDG.E R0, desc[UR6][R4.64] ;  /* 0x0000000604007981 */ /* 0x000f68000c1e1900 */
[----:B------:R-:W5:Y:S01]  /*02f0*/  LDG.E R19, desc[UR6][R8.64] ;  /* 0x0000000608137981 */ /* 0x000f62000c1e1900 */
[----:B0-----:R-:W-:-:S02]  /*0300*/  UIADD3 UR5, UPT, UPT, UR5, -0x1, URZ ;  /* 0xffffffff05057890 */ /* 0x001fc4000fffe0ff */
[----:B------:R-:W-:Y:S02]  /*0310*/  UIADD3 UR4, UPT, UPT, UR4, 0x4, URZ ;  /* 0x0000000404047890 */ /* 0x000fe4000fffe0ff */
[----:B------:R-:W-:-:S04]  /*0320*/  ULOP3.LUT UR5, UR5, 0xfffffffc, URZ, 0xc0, !UPT ;  /* 0xfffffffc05057892 */ /* 0x000fc8000f8ec0ff */
[----:B------:R-:W-:Y:S01]  /*0330*/  UISETP.NE.AND UP0, UPT, UR4, UR5, UPT ;  /* 0x000000050400728c */ /* 0x000fe2000bf05270 */
[----:B--2---:R-:W-:Y:S02]  /*0340*/  FADD R16, R16, R17 ;  /* 0x0000001110107221 */ /* 0x004fe40000000000 */
[----:B------:R-:W0:Y:S02]  /*0350*/  LDC R17, c[0x0][0x39c] ;  /* 0x0000e700ff117b82 */ /* 0x000e240000000800 */
[----:B---3--:R-:W-:-:S04]  /*0360*/  FADD R16, R16, R21 ;  /* 0x0000001510107221 */ /* 0x008fc80000000000 */
[----:B----4-:R-:W-:Y:S01]  /*0370*/  FADD R23, R16, R23 ;  /* 0x0000001710177221 */ /* 0x010fe20000000000 */
[----:B-----5:R-:W-:-:S03]  /*0380*/  FADD R16, R0, R0 ;  /* 0x0000000000107221 */ /* 0x020fc60000000000 */
[----:B------:R-:W-:Y:S01]  /*0390*/  FFMA R23, R0, -4, R23 ;  /* 0xc080000000177823 */ /* 0x000fe20000000017 */
[----:B------:R-:W-:-:S04]  /*03a0*/  FADD R16, R16, -R19 ;  /* 0x8000001310107221 */ /* 0x000fc80000000000 */
[----:B------:R-:W-:-:S05]  /*03b0*/  FFMA R23, R23, 0.0025000001769512891769, R16 ;  /* 0x3b23d70b17177823 */ /* 0x000fca0000000010 */
[----:B------:R1:W-:Y:S01]  /*03c0*/  STG.E desc[UR6][R10.64], R23 ;  /* 0x000000170a007986 */ /* 0x0003e2000c101906 */
[----:B------:R-:W-:Y:S01]  /*03d0*/  BAR.SYNC.DEFER_BLOCKING 0x0 ;  /* 0x0000000000007b1d */ /* 0x000fe20000010000 */
[----:B0-----:R-:W-:-:S13]  /*03e0*/  ISETP.NE.AND P2, PT, R17, RZ, PT ;  /* 0x000000ff1100720c */ /* 0x001fda0003f45270 */
[----:B-1----:R-:W-:Y:S05]  /*03f0*/  @!P2 BRA `(.L_x_1) ;  /* 0x000000080044a947 */ /* 0x002fea0003800000 */
[----:B------:R-:W-:Y:S01]  /*0400*/  ISETP.GT.U32.AND P0, PT, R12, RZ, PT ;  /* 0x000000ff0c00720c */ /* 0x000fe20003f04070 */
[----:B------:R-:W-:Y:S02]  /*0410*/  IMAD.MOV.U32 R27, RZ, RZ, RZ ;  /* 0x000000ffff1b7224 */ /* 0x000fe400078e00ff */
[----:B------:R-:W-:Y:S01]  /*0420*/  IMAD.MOV.U32 R25, RZ, RZ, RZ ;  /* 0x000000ffff197224 */ /* 0x000fe200078e00ff */
[----:B------:R-:W-:-:S13]  /*0430*/  ISETP.GT.U32.AND.EX P0, PT, R13, RZ, PT, P0 ;  /* 0x000000ff0d00720c */ /* 0x000fda0003f04100 */
[----:B------:R-:W0:Y:S08]  /*0440*/  @!P0 LDC.64 R20, c[0x0][0x388] ;  /* 0x0000e200ff148b82 */ /* 0x000e300000000a00 */
[----:B------:R-:W1:Y:S01]  /*0450*/  @!P0 LDC.64 R18, c[0x0][0x390] ;  /* 0x0000e400ff128b82 */ /* 0x000e620000000a00 */
[----:B0-----:R-:W-:-:S05]  /*0460*/  @!P0 IADD3 R20, P1, PT, R27, R20, RZ ;  /* 0x000000141b148210 */ /* 0x001fca0007f3e0ff */
[----:B------:R-:W-:-:S06]  /*0470*/  @!P0 IMAD.X R21, R25, 0x1, R21, P1 ;  /* 0x0000000119158824 */ /* 0x000fcc00008e0615 */
[----:B------:R-:W2:Y:S01]  /*0480*/  @!P0 LDG.E.U8 R21, desc[UR6][R20.64] ;  /* 0x0000000614158981 */ /* 0x000ea2000c1e1100 */
[----:B-1----:R-:W-:Y:S01]  /*0490*/  @!P0 IADD3 R18, P1, PT, R27, R18, RZ ;  /* 0x000000121b128210 */ /* 0x002fe20007f3e0ff */
[----:B------:R-:W-:-:S04]  /*04a0*/  @!P0 IMAD.MOV.U32 R27, RZ, RZ, 0x1 ;  /* 0x00000001ff1b8424 */ /* 0x000fc800078e00ff */
[----:B------:R-:W-:Y:S01]  /*04b0*/  @!P0 IMAD.X R19, R25, 0x1, R19, P1 ;  /* 0x0000000119138824 */ /* 0x000fe200008e0613 */
[CC--:B------:R-:W-:Y:S01]  /*04c0*/  IADD3 R0, P4, PT, R12.reuse, -R27.reuse, RZ ;  /* 0x8000001b0c007210 */ /* 0x0c0fe20007f9e0ff */
[----:B------:R-:W-:Y:S01]  /*04d0*/  @!P0 IMAD.MOV.U32 R25, RZ, RZ, RZ ;  /* 0x000000ffff198224 */ /* 0x000fe200078e00ff */
[----:B------:R-:W-:Y:S02]  /*04e0*/  ISETP.GT.U32.AND P3, PT, R12, R27, PT ;  /* 0x0000001b0c00720c */ /* 0x000fe40003f64070 */
[----:B------:R-:W-:Y:S01]  /*04f0*/  ISETP.LE.U32.AND P1, PT, R0, 0x3, PT ;  /* 0x000000030000780c */ /* 0x000fe20003f23070 */
[C---:B------:R-:W-:Y:S01]  /*0500*/  IMAD.X R0, R13.reuse, 0x1, ~R25, P4 ;  /* 0x000000010d007824 */ /* 0x040fe200020e0e19 */
[----:B------:R-:W-:-:S04]  /*0510*/  ISETP.GT.U32.AND.EX P3, PT, R13, R25, PT, P3 ;  /* 0x000000190d00720c */ /* 0x000fc80003f64130 */
[----:B------:R-:W-:Y:S02]  /*0520*/  ISETP.LE.U32.OR.EX P3, PT, R0, RZ, !P3, P1 ;  /* 0x000000ff0000720c */ /* 0x000fe40005f63510 */
[----:B------:R-:W-:Y:S01]  /*0530*/  PLOP3.LUT P1, PT, P0, PT, PT, 0x80, 0x8 ;  /* 0x000000000008781c */ /* 0x000fe2000072f070 */
[----:B--2---:R0:W-:Y:S10]  /*0540*/  @!P0 STG.E.U8 desc[UR6][R18.64], R21 ;  /* 0x0000001512008986 */ /* 0x0041f4000c101106 */
[----:B------:R-:W-:Y:S05]  /*0550*/  @P3 BRA `(.L_x_2) ;  /* 0x00000000005c3947 */ /* 0x000fea0003800000 */
[----:B------:R-:W-:Y:S01]  /*0560*/  IADD3 RZ, P3, PT, R12, -0x3, RZ ;  /* 0xfffffffd0cff7810 */ /* 0x000fe20007f7e0ff */
[----:B------:R-:W1:Y:S01]  /*0570*/  LDCU.64 UR8, c[0x0][0x388] ;  /* 0x00007100ff0877ac */ /* 0x000e620008000a00 */
[----:B------:R-:W-:Y:S02]  /*0580*/  PLOP3.LUT P1, PT, PT, PT, PT, 0x8, 0x80 ;  /* 0x000000000080781c */ /* 0x000fe40003f2e170 */
[----:B------:R-:W-:Y:S01]  /*0590*/  IADD3.X R22, PT, PT, R13, -0x1, RZ, P3, !PT ;  /* 0xffffffff0d167810 */ /* 0x000fe20001ffe4ff */
[----:B------:R-:W2:Y:S10]  /*05a0*/  LDCU.64 UR10, c[0x0][0x390] ;  /* 0x00007200ff0a77ac */ /* 0x000eb40008000a00 */
.L_x_3:
[----:B-1----:R-:W-:-:S04]  /*05b0*/  IADD3 R20, P3, PT, R27, UR8, RZ ;  /* 0x000000081b147c10 */ /* 0x002fc8000ff7e0ff */
[----:B0-----:R-:W-:-:S05]  /*05c0*/  IADD3.X R21, PT, PT, R25, UR9, RZ, P3, !PT ;  /* 0x0000000919157c10 */ /* 0x001fca0009ffe4ff */
[----:B---3--:R-:W3:Y:S01]  /*05d0*/  LDG.E.U8 R23, desc[UR6][R20.64] ;  /* 0x0000000614177981 */ /* 0x008ee2000c1e1100 */
[----:B--2---:R-:W-:-:S04]  /*05e0*/  IADD3 R18, P3, PT, R27, UR10, RZ ;  /* 0x0000000a1b127c10 */ /* 0x004fc8000ff7e0ff */
[----:B------:R-:W-:-:S05]  /*05f0*/  IADD3.X R19, PT, PT, R25, UR11, RZ, P3, !PT ;  /* 0x0000000b19137c10 */ /* 0x000fca0009ffe4ff */
[----:B---3--:R3:W-:Y:S04]  /*0600*/  STG.E.U8 desc[UR6][R18.64], R23 ;  /* 0x0000001712007986 */ /* 0x0087e8000c101106 */
[----:B------:R-:W2:Y:S04]  /*0610*/  LDG.E.U8 R29, desc[UR6][R20.64+0x1] ;  /* 0x00000106141d7981 */ /* 0x000ea8000c1e1100 */
[----:B--2---:R3:W-:Y:S04]  /*0620*/  STG.E.U8 desc[UR6][R18.64+0x1], R29 ;  /* 0x0000011d12007986 */ /* 0x0047e8000c101106 */
[----:B------:R-:W2:Y:S01]  /*0630*/  LDG.E.U8 R0, desc[UR6][R20.64+0x2] ;  /* 0x0000020614007981 */ /* 0x000ea2000c1e1100 */
[----:B------:R-:W-:Y:S01]  /*0640*/  IADD3 R27, P4, PT, R27, 0x4, RZ ;  /* 0x000000041b1b7810 */ /* 0x000fe20007f9e0ff */
[----:B------:R-:W-:-:S04]  /*0650*/  VIADD R24, R12, 0xfffffffd ;  /* 0xfffffffd0c187836 */ /* 0x000fc80000000000 */
[----:B------:R-:W-:Y:S01]  /*0660*/  IMAD.X R25, RZ, RZ, R25, P4 ;  /* 0x000000ffff197224 */ /* 0x000fe200020e0619 */
[----:B------:R-:W-:-:S04]  /*0670*/  ISETP.GE.U32.AND P3, PT, R27, R24, PT ;  /* 0x000000181b00720c */ /* 0x000fc80003f66070 */
[----:B------:R-:W-:Y:S01]  /*0680*/  ISETP.GE.U32.AND.EX P3, PT, R25, R22, PT, P3 ;  /* 0x000000161900720c */ /* 0x000fe20003f66130 */
[----:B--2---:R3:W-:Y:S04]  /*0690*/  STG.E.U8 desc[UR6][R18.64+0x2], R0 ;  /* 0x0000020012007986 */ /* 0x0047e8000c101106 */
[----:B------:R-:W2:Y:S04]  /*06a0*/  LDG.E.U8 R16, desc[UR6][R20.64+0x3] ;  /* 0x0000030614107981 */ /* 0x000ea8000c1e1100 */
[----:B--2---:R3:W-:Y:S04]  /*06b0*/  STG.E.U8 desc[UR6][R18.64+0x3], R16 ;  /* 0x0000031012007986 */ /* 0x0047e8000c101106 */
[----:B------:R-:W-:Y:S05]  /*06c0*/  @!P3 BRA `(.L_x_3) ;  /* 0xfffffffc00b8b947 */ /* 0x000fea000383ffff */
.L_x_2:
[CC--:B---3--:R-:W-:Y:S01]  /*06d0*/  IADD3 R0, P5, PT, R12.reuse, -R27.reuse, RZ ;  /* 0x8000001b0c007210 */ /* 0x0c8fe20007fbe0ff */
[----:B0-----:R-:W0:Y:S01]  /*06e0*/  LDC.64 R18, c[0x0][0x380] ;  /* 0x0000e000ff127b82 */ /* 0x001e220000000a00 */
[----:B------:R-:W-:Y:S02]  /*06f0*/  ISETP.GT.U32.AND P4, PT, R12, R27, PT ;  /* 0x0000001b0c00720c */ /* 0x000fe40003f84070 */
[----:B------:R-:W-:Y:S01]  /*0700*/  ISETP.LE.U32.AND P3, PT, R0, 0x1, PT ;  /* 0x000000010000780c */ /* 0x000fe20003f63070 */
[C---:B------:R-:W-:Y:S01]  /*0710*/  IMAD.X R0, R13.reuse, 0x1, ~R25, P5 ;  /* 0x000000010d007824 */ /* 0x040fe200028e0e19 */
[----:B------:R-:W-:-:S04]  /*0720*/  ISETP.GT.U32.AND.EX P4, PT, R13, R25, PT, P4 ;  /* 0x000000190d00720c */ /* 0x000fc80003f84140 */
[----:B------:R-:W-:-:S13]  /*0730*/  ISETP.LE.U32.OR.EX P3, PT, R0, RZ, !P4, P3 ;  /* 0x000000ff0000720c */ /* 0x000fda0006763530 */
[----:B------:R-:W1:Y:S08]  /*0740*/  @!P3 LDC.64 R28, c[0x0][0x388] ;  /* 0x0000e200ff1cbb82 */ /* 0x000e700000000a00 */
[----:B------:R-:W2:Y:S01]  /*0750*/  @!P3 LDC.64 R20, c[0x0][0x390] ;  /* 0x0000e400ff14bb82 */ /* 0x000ea20000000a00 */
[----:B-1----:R-:W-:-:S05]  /*0760*/  @!P3 IADD3 R28, P4, PT, R27, R28, RZ ;  /* 0x0000001c1b1cb210 */ /* 0x002fca0007f9e0ff */
[----:B------:R-:W-:-:S05]  /*0770*/  @!P3 IMAD.X R29, R25, 0x1, R29, P4 ;  /* 0x00000001191db824 */ /* 0x000fca00020e061d */
[----:B------:R-:W3:Y:S01]  /*0780*/  @!P3 LDG.E.U8 R16, desc[UR6][R28.64] ;  /* 0x000000061c10b981 */ /* 0x000ee2000c1e1100 */
[----:B--2---:R-:W-:-:S05]  /*0790*/  @!P3 IADD3 R20, P4, PT, R27, R20, RZ ;  /* 0x000000141b14b210 */ /* 0x004fca0007f9e0ff */
[----:B------:R-:W-:Y:S01]  /*07a0*/  @!P3 IMAD.X R21, R25, 0x1, R21, P4 ;  /* 0x000000011915b824 */ /* 0x000fe200020e0615 */
[----:B------:R-:W-:Y:S02]  /*07b0*/  @!P3 IADD3 R27, P4, PT, R27, 0x2, RZ ;  /* 0x000000021b1bb810 */ /* 0x000fe40007f9e0ff */
[----:B------:R-:W-:Y:S02]  /*07c0*/  @!P3 PLOP3.LUT P1, PT, PT, PT, PT, 0x8, 0x80 ;  /* 0x000000000080b81c */ /* 0x000fe40003f2e170 */
[----:B------:R-:W-:Y:S01]  /*07d0*/  ISETP.LT.U32.AND P5, PT, R27, R12, PT ;  /* 0x0000000c1b00720c */ /* 0x000fe20003fa1070 */
[----:B------:R-:W-:Y:S01]  /*07e0*/  @!P3 IMAD.X R25, RZ, RZ, R25, P4 ;  /* 0x000000ffff19b224 */ /* 0x000fe200020e0619 */
[----:B---3--:R1:W-:Y:S04]  /*07f0*/  @!P3 STG.E.U8 desc[UR6][R20.64], R16 ;  /* 0x000000101400b986 */ /* 0x0083e8000c101106 */
[----:B------:R-:W2:Y:S01]  /*0800*/  @!P3 LDG.E.U8 R22, desc[UR6][R28.64+0x1] ;  /* 0x000001061c16b981 */ /* 0x000ea2000c1e1100 */
[----:B------:R-:W-:Y:S01]  /*0810*/  ISETP.LT.U32.OR.EX P1, PT, R25, R13, P1, P5 ;  /* 0x0000000d1900720c */ /* 0x000fe20000f21550 */
[----:B------:R-:W-:-:S02]  /*0820*/  IMAD.MOV.U32 R23, RZ, RZ, RZ ;  /* 0x000000ffff177224 */ /* 0x000fc400078e00ff */
[----:B------:R-:W-:-:S03]  /*0830*/  IMAD.MOV.U32 R0, RZ, RZ, RZ ;  /* 0x000000ffff007224 */ /* 0x000fc600078e00ff */
[----:B0-----:R-:W-:-:S05]  /*0840*/  @!P0 IADD3 R18, P4, PT, R23, R18, RZ ;  /* 0x0000001217128210 */ /* 0x001fca0007f9e0ff */
[----:B------:R-:W-:Y:S01]  /*0850*/  @!P0 IMAD.X R19, R0, 0x1, R19, P4 ;  /* 0x0000000100138824 */ /* 0x000fe200020e0613 */
[----:B--2---:R1:W-:Y:S01]  /*0860*/  @!P3 STG.E.U8 desc[UR6][R20.64+0x1], R22 ;  /* 0x000001161400b986 */ /* 0x0043e2000c101106 */
[----:B------:R-:W-:Y:S06]  /*0870*/  @!P1 BRA `(.L_x_4) ;  /* 0x0000000000209947 */ /* 0x000fec0003800000 */
[----:B------:R-:W1:Y:S02]  /*0880*/  LDCU.64 UR8, c[0x0][0x388] ;  /* 0x00007100ff0877ac */ /* 0x000e640008000a00 */
[----:B-1----:R-:W-:-:S04]  /*0890*/  IADD3 R20, P1, PT, R27, UR8, RZ ;  /* 0x000000081b147c10 */ /* 0x002fc8000ff3e0ff */
[----:B------:R-:W-:Y:S01]  /*08a0*/  IADD3.X R21, PT, PT, R25, UR9, RZ, P1, !PT ;  /* 0x0000000919157c10 */ /* 0x000fe20008ffe4ff */
[----:B------:R-:W0:Y:S05]  /*08b0*/  LDCU.64 UR8, c[0x0][0x390] ;  /* 0x00007200ff0877ac */ /* 0x000e2a0008000a00 */
[----:B------:R-:W2:Y:S01]  /*08c0*/  LDG.E.U8 R21, desc[UR6][R20.64] ;  /* 0x0000000614157981 */ /* 0x000ea2000c1e1100 */
[----:B0-----:R-:W-:-:S04]  /*08d0*/  IADD3 R24, P1, PT, R27, UR8, RZ ;  /* 0x000000081b187c10 */ /* 0x001fc8000ff3e0ff */
[----:B------:R-:W-:-:S05]  /*08e0*/  IADD3.X R25, PT, PT, R25, UR9, RZ, P1, !PT ;  /* 0x0000000919197c10 */ /* 0x000fca0008ffe4ff */
[----:B--2---:R0:W-:Y:S04]  /*08f0*/  STG.E.U8 desc[UR6][R24.64], R21 ;  /* 0x0000001518007986 */ /* 0x0041e8000c101106 */
.L_x_4:
[----:B------:R-:W2:Y:S01]  /*0900*/  @!P0 LDG.E.U8 R19, desc[UR6][R18.64] ;  /* 0x0000000612138981 */ /* 0x000ea2000c1e1100 */
[----:B01----:R-:W0:Y:S02]  /*0910*/  LDC.64 R20, c[0x0][0x388] ;  /* 0x0000e200ff147b82 */ /* 0x003e240000000a00 */
[----:B0-----:R-:W-:Y:S01]  /*0920*/  @!P0 IADD3 R20, P1, PT, R23, R20, RZ ;  /* 0x0000001417148210 */ /* 0x001fe20007f3e0ff */
        /* <DEDUP_REMOVED lines=8> */
[----:B------:R-:W-:Y:S01]  /*09b0*/  ISETP.LE.U32.OR.EX P1, PT, R16, RZ, !P1, P3 ;  /* 0x000000ff1000720c */ /* 0x000fe20004f23530 */
[----:B--2---:R0:W-:-:S12]  /*09c0*/  @!P0 STG.E.U8 desc[UR6][R20.64], R19 ;  /* 0x0000001314008986 */ /* 0x0041d8000c101106 */
[----:B------:R-:W-:Y:S05]  /*09d0*/  @P1 BRA `(.L_x_5) ;  /* 0x0000000000581947 */ /* 0x000fea0003800000 */
[----:B------:R-:W-:Y:S01]  /*09e0*/  IADD3 RZ, P1, PT, R12, -0x3, RZ ;  /* 0xfffffffd0cff7810 */ /* 0x000fe20007f3e0ff */
[----:B------:R-:W1:Y:S01]  /*09f0*/  LDCU.128 UR8, c[0x0][0x380] ;  /* 0x00007000ff0877ac */ /* 0x000e620008000c00 */
[----:B------:R-:W-:Y:S02]  /*0a00*/  PLOP3.LUT P0, PT, PT, PT, PT, 0x8, 0x80 ;  /* 0x000000000080781c */ /* 0x000fe40003f0e170 */
[----:B------:R-:W-:-:S11]  /*0a10*/  IADD3.X R22, PT, PT, R13, -0x1, RZ, P1, !PT ;  /* 0xffffffff0d167810 */ /* 0x000fd60000ffe4ff */
.L_x_6:
[----:B01----:R-:W-:-:S04]  /*0a20*/  IADD3 R20, P1, PT, R23, UR8, RZ ;  /* 0x0000000817147c10 */ /* 0x003fc8000ff3e0ff */
[----:B------:R-:W-:-:S05]  /*0a30*/  IADD3.X R21, PT, PT, R0, UR9, RZ, P1, !PT ;  /* 0x0000000900157c10 */ /* 0x000fca0008ffe4ff */
[----:B--2---:R-:W2:Y:S01]  /*0a40*/  LDG.E.U8 R25, desc[UR6][R20.64] ;  /* 0x0000000614197981 */ /* 0x004ea2000c1e1100 */
[----:B------:R-:W-:-:S04]  /*0a50*/  IADD3 R18, P1, PT, R23, UR10, RZ ;  /* 0x0000000a17127c10 */ /* 0x000fc8000ff3e0ff */
[----:B------:R-:W-:-:S05]  /*0a60*/  IADD3.X R19, PT, PT, R0, UR11, RZ, P1, !PT ;  /* 0x0000000b00137c10 */ /* 0x000fca0008ffe4ff */
[----:B--2---:R2:W-:Y:S04]  /*0a70*/  STG.E.U8 desc[UR6][R18.64], R25 ;  /* 0x0000001912007986 */ /* 0x0045e8000c101106 */
[----:B------:R-:W3:Y:S04]  /*0a80*/  LDG.E.U8 R27, desc[UR6][R20.64+0x1] ;  /* 0x00000106141b7981 */ /* 0x000ee8000c1e1100 */
[----:B---3--:R2:W-:Y:S04]  /*0a90*/  STG.E.U8 desc[UR6][R18.64+0x1], R27 ;  /* 0x0000011b12007986 */ /* 0x0085e8000c101106 */
[----:B------:R-:W3:Y:S01]  /*0aa0*/  LDG.E.U8 R29, desc[UR6][R20.64+0x2] ;  /* 0x00000206141d7981 */ /* 0x000ee2000c1e1100 */
[----:B------:R-:W-:Y:S01]  /*0ab0*/  IADD3 R23, P3, PT, R23, 0x4, RZ ;  /* 0x0000000417177810 */ /* 0x000fe20007f7e0ff */
[----:B------:R-:W-:-:S04]  /*0ac0*/  VIADD R24, R12, 0xfffffffd ;  /* 0xfffffffd0c187836 */ /* 0x000fc80000000000 */
[----:B------:R-:W-:Y:S01]  /*0ad0*/  IMAD.X R0, RZ, RZ, R0, P3 ;  /* 0x000000ffff007224 */ /* 0x000fe200018e0600 */
[----:B------:R-:W-:-:S04]  /*0ae0*/  ISETP.GE.U32.AND P1, PT, R23, R24, PT ;  /* 0x000000181700720c */ /* 0x000fc80003f26070 */
[----:B------:R-:W-:Y:S01]  /*0af0*/  ISETP.GE.U32.AND.EX P1, PT, R0, R22, PT, P1 ;  /* 0x000000160000720c */ /* 0x000fe20003f26110 */
[----:B---3--:R2:W-:Y:S04]  /*0b00*/  STG.E.U8 desc[UR6][R18.64+0x2], R29 ;  /* 0x0000021d12007986 */ /* 0x0085e8000c101106 */
[----:B------:R-:W3:Y:S04]  /*0b10*/  LDG.E.U8 R16, desc[UR6][R20.64+0x3] ;  /* 0x0000030614107981 */ /* 0x000ee8000c1e1100 */
[----:B---3--:R2:W-:Y:S04]  /*0b20*/  STG.E.U8 desc[UR6][R18.64+0x3], R16 ;  /* 0x0000031012007986 */ /* 0x0085e8000c101106 */
[----:B------:R-:W-:Y:S05]  /*0b30*/  @!P1 BRA `(.L_x_6) ;  /* 0xfffffffc00b89947 */ /* 0x000fea000383ffff */
.L_x_5:
[----:B0-----:R-:W0:Y:S01]  /*0b40*/  LDC.64 R20, c[0x0][0x380] ;  /* 0x0000e000ff147b82 */ /* 0x001e220000000a00 */
[CC--:B--2---:R-:W-:Y:S02]  /*0b50*/  IADD3 R16, P4, PT, R12.reuse, -R23.reuse, RZ ;  /* 0x800000170c107210 */ /* 0x0c4fe40007f9e0ff */
[----:B------:R-:W-:Y:S02]  /*0b60*/  ISETP.GT.U32.AND P3, PT, R12, R23, PT ;  /* 0x000000170c00720c */ /* 0x000fe40003f64070 */
[----:B------:R-:W-:Y:S01]  /*0b70*/  ISETP.LE.U32.AND P1, PT, R16, 0x1, PT ;  /* 0x000000011000780c */ /* 0x000fe20003f23070 */
[C---:B------:R-:W-:Y:S01]  /*0b80*/  IMAD.X R16, R13.reuse, 0x1, ~R0, P4 ;  /* 0x000000010d107824 */ /* 0x040fe200020e0e00 */
[----:B------:R-:W-:Y:S01]  /*0b90*/  ISETP.GT.U32.AND.EX P3, PT, R13, R0, PT, P3 ;  /* 0x000000000d00720c */ /* 0x000fe20003f64130 */
[----:B------:R-:W1:Y:S03]  /*0ba0*/  LDC.64 R18, c[0x0][0x388] ;  /* 0x0000e200ff127b82 */ /* 0x000e660000000a00 */
[----:B------:R-:W-:-:S05]  /*0bb0*/  ISETP.LE.U32.OR.EX P1, PT, R16, RZ, !P3, P1 ;  /* 0x000000ff1000720c */ /* 0x000fca0005f23510 */
[----:B------:R-:W2:Y:S08]  /*0bc0*/  LDC.64 R24, c[0x0][0x380] ;  /* 0x0000e000ff187b82 */ /* 0x000eb00000000a00 */
[----:B0-----:R-:W-:-:S05]  /*0bd0*/  @!P1 IADD3 R20, P3, PT, R23, R20, RZ ;  /* 0x0000001417149210 */ /* 0x001fca0007f7e0ff */
[----:B------:R-:W-:-:S05]  /*0be0*/  @!P1 IMAD.X R21, R0, 0x1, R21, P3 ;  /* 0x0000000100159824 */ /* 0x000fca00018e0615 */
[----:B------:R-:W3:Y:S01]  /*0bf0*/  @!P1 LDG.E.U8 R27, desc[UR6][R20.64] ;  /* 0x00000006141b9981 */ /* 0x000ee2000c1e1100 */
[----:B-1----:R-:W-:-:S05]  /*0c00*/  @!P1 IADD3 R18, P3, PT, R23, R18, RZ ;  /* 0x0000001217129210 */ /* 0x002fca0007f7e0ff */
[----:B------:R-:W-:Y:S01]  /*0c10*/  @!P1 IMAD.X R19, R0, 0x1, R19, P3 ;  /* 0x0000000100139824 */ /* 0x000fe200018e0613 */
[----:B------:R-:W-:Y:S02]  /*0c20*/  @!P1 IADD3 R23, P3, PT, R23, 0x2, RZ ;  /* 0x0000000217179810 */ /* 0x000fe40007f7e0ff */
[----:B------:R-:W-:-:S03]  /*0c30*/  @!P1 PLOP3.LUT P0, PT, PT, PT, PT, 0x8, 0x80 ;  /* 0x000000000080981c */ /* 0x000fc60003f0e170 */
[----:B------:R-:W-:Y:S01]  /*0c40*/  @!P1 IMAD.X R0, RZ, RZ, R0, P3 ;  /* 0x000000ffff009224 */ /* 0x000fe200018e0600 */
[----:B------:R-:W-:-:S04]  /*0c50*/  ISETP.LT.U32.AND P3, PT, R23, R12, PT ;  /* 0x0000000c1700720c */ /* 0x000fc80003f61070 */
[----:B------:R-:W-:Y:S01]  /*0c60*/  ISETP.LT.U32.OR.EX P0, PT, R0, R13, P0, P3 ;  /* 0x0000000d0000720c */ /* 0x000fe20000701530 */
[----:B---3--:R0:W-:Y:S04]  /*0c70*/  @!P1 STG.E.U8 desc[UR6][R18.64], R27 ;  /* 0x0000001b12009986 */ /* 0x0081e8000c101106 */
[----:B------:R1:W3:Y:S08]  /*0c80*/  @!P1 LDG.E.U8 R29, desc[UR6][R20.64+0x1] ;  /* 0x00000106141d9981 */ /* 0x0002f0000c1e1100 */
[----:B--2---:R-:W-:-:S05]  /*0c90*/  @P0 IADD3 R24, P3, PT, R23, R24, RZ ;  /* 0x0000001817180210 */ /* 0x004fca0007f7e0ff */
[----:B------:R-:W-:Y:S01]  /*0ca0*/  @P0 IMAD.X R25, R0, 0x1, R25, P3 ;  /* 0x0000000100190824 */ /* 0x000fe200018e0619 */
[----:B-1----:R-:W1:Y:S01]  /*0cb0*/  LDC.64 R20, c[0x0][0x388] ;  /* 0x0000e200ff147b82 */ /* 0x002e620000000a00 */
[----:B---3--:R0:W-:Y:S04]  /*0cc0*/  @!P1 STG.E.U8 desc[UR6][R18.64+0x1], R29 ;  /* 0x0000011d12009986 */ /* 0x0081e8000c101106 */
[----:B------:R-:W2:Y:S01]  /*0cd0*/  @P0 LDG.E.U8 R25, desc[UR6][R24.64] ;  /* 0x0000000618190981 */ /* 0x000ea2000c1e1100 */
[----:B-1----:R-:W-:-:S05]  /*0ce0*/  @P0 IADD3 R20, P1, PT, R23, R20, RZ ;  /* 0x0000001417140210 */ /* 0x002fca0007f3e0ff */
[----:B------:R-:W-:-:S05]  /*0cf0*/  @P0 IMAD.X R21, R0, 0x1, R21, P1 ;  /* 0x0000000100150824 */ /* 0x000fca00008e0615 */
[----:B--2---:R0:W-:Y:S03]  /*0d00*/  @P0 STG.E.U8 desc[UR6][R20.64], R25 ;  /* 0x0000001914000986 */ /* 0x0041e6000c101106 */
.L_x_1:
[----:B------:R-:W2:Y:S04]  /*0d10*/  LDG.E R16, desc[UR6][R14.64] ;  /* 0x000000060e107981 */ /* 0x000ea8000c1e1900 */
[----:B0-----:R-:W2:Y:S04]  /*0d20*/  LDG.E R21, desc[UR6][R6.64] ;  /* 0x0000000606157981 */ /* 0x001ea8000c1e1900 */
[----:B------:R-:W3:Y:S04]  /*0d30*/  LDG.E R23, desc[UR6][R2.64+-0x4] ;  /* 0xfffffc0602177981 */ /* 0x000ee8000c1e1900 */
[----:B------:R-:W4:Y:S04]  /*0d40*/  LDG.E R0, desc[UR6][R4.64] ;  /* 0x0000000604007981 */ /* 0x000f28000c1e1900 */
[----:B------:R-:W5:Y:S04]  /*0d50*/  LDG.E R18, desc[UR6][R2.64+0x4] ;  /* 0x0000040602127981 */ /* 0x000f68000c1e1900 */
[----:B------:R-:W5:Y:S01]  /*0d60*/  LDG.E R19, desc[UR6][R8.64] ;  /* 0x0000000608137981 */ /* 0x000f62000c1e1900 */
[----:B--2---:R-:W-:-:S04]  /*0d70*/  FADD R16, R16, R21 ;  /* 0x0000001510107221 */ /* 0x004fc80000000000 */
[----:B---3--:R-:W-:Y:S01]  /*0d80*/  FADD R23, R16, R23 ;  /* 0x0000001710177221 */ /* 0x008fe20000000000 */
[----:B----4-:R-:W-:-:S03]  /*0d90*/  FADD R16, R0, R0 ;  /* 0x0000000000107221 */ /* 0x010fc60000000000 */
[----:B-----5:R-:W-:Y:S01]  /*0da0*/  FADD R23, R23, R18 ;  /* 0x0000001217177221 */ /* 0x020fe20000000000 */
[----:B------:R-:W-:-:S03]  /*0db0*/  FADD R16, R16, -R19 ;  /* 0x8000001310107221 */ /* 0x000fc60000000000 */
[----:B------:R-:W-:-:S04]  /*0dc0*/  FFMA R23, R0, -4, R23 ;  /* 0xc080000000177823 */ /* 0x000fc80000000017 */
[----:B------:R-:W-:-:S05]  /*0dd0*/  FFMA R23, R23, 0.0025000001769512891769, R16 ;  /* 0x3b23d70b17177823 */ /* 0x000fca0000000010 */
[----:B------:R0:W-:Y:S01]  /*0de0*/  STG.E desc[UR6][R10.64], R23 ;  /* 0x000000170a007986 */ /* 0x0001e2000c101906 */
[----:B------:R-:W-:Y:S06]  /*0df0*/  BAR.SYNC.DEFER_BLOCKING 0x0 ;  /* 0x0000000000007b1d */ /* 0x000fec0000010000 */
[----:B------:R-:W-:Y:S05]  /*0e00*/  @!P2 BRA `(.L_x_7) ;  /* 0x000000080044a947 */ /* 0x000fea0003800000 */
[----:B------:R-:W-:Y:S01]  /*0e10*/  ISETP.GT.U32.AND P0, PT, R12, RZ, PT ;  /* 0x000000ff0c00720c */ /* 0x000fe20003f04070 */
[----:B------:R-:W-:Y:S02]  /*0e20*/  IMAD.MOV.U32 R27, RZ, RZ, RZ ;  /* 0x000000ffff1b7224 */ /* 0x000fe400078e00ff */
[----:B------:R-:W-:Y:S01]  /*0e30*/  IMAD.MOV.U32 R25, RZ, RZ, RZ ;  /* 0x000000ffff197224 */ /* 0x000fe200078e00ff */
[----:B------:R-:W-:-:S13]  /*0e40*/  ISETP.GT.U32.AND.EX P0, PT, R13, RZ, PT, P0 ;  /* 0x000000ff0d00720c */ /* 0x000fda0003f04100 */
[----:B------:R-:W1:Y:S08]  /*0e50*/  @!P0 LDC.64 R20, c[0x0][0x388] ;  /* 0x0000e200ff148b82 */ /* 0x000e700000000a00 */
[----:B------:R-:W2:Y:S01]  /*0e60*/  @!P0 LDC.64 R18, c[0x0][0x390] ;  /* 0x0000e400ff128b82 */ /* 0x000ea20000000a00 */
[----:B-1----:R-:W-:-:S05]  /*0e70*/  @!P0 IADD3 R20, P1, PT, R27, R20, RZ ;  /* 0x000000141b148210 */ /* 0x002fca0007f3e0ff */
[----:B------:R-:W-:-:S06]  /*0e80*/  @!P0 IMAD.X R21, R25, 0x1, R21, P1 ;  /* 0x0000000119158824 */ /* 0x000fcc00008e0615 */
[----:B------:R-:W3:Y:S01]  /*0e90*/  @!P0 LDG.E.U8 R21, desc[UR6][R20.64] ;  /* 0x0000000614158981 */ /* 0x000ee2000c1e1100 */
[----:B--2---:R-:W-:Y:S01]  /*0ea0*/  @!P0 IADD3 R18, P1, PT, R27, R18, RZ ;  /* 0x000000121b128210 */ /* 0x004fe20007f3e0ff */
        /* <DEDUP_REMOVED lines=10> */
[----:B---3--:R1:W-:Y:S10]  /*0f50*/  @!P0 STG.E.U8 desc[UR6][R18.64], R21 ;  /* 0x0000001512008986 */ /* 0x0083f4000c101106 */
[----:B------:R-:W-:Y:S05]  /*0f60*/  @P3 BRA `(.L_x_8) ;  /* 0x00000000005c3947 */ /* 0x000fea0003800000 */
[----:B------:R-:W-:Y:S01]  /*0f70*/  IADD3 RZ, P3, PT, R12, -0x3, RZ ;  /* 0xfffffffd0cff7810 */ /* 0x000fe20007f7e0ff */
[----:B------:R-:W2:Y:S01]  /*0f80*/  LDCU.64 UR8, c[0x0][0x388] ;  /* 0x00007100ff0877ac */ /* 0x000ea20008000a00 */
[----:B------:R-:W-:Y:S02]  /*0f90*/  PLOP3.LUT P1, PT, PT, PT, PT, 0x8, 0x80 ;  /* 0x000000000080781c */ /* 0x000fe40003f2e170 */
[----:B------:R-:W-:Y:S01]  /*0fa0*/  IADD3.X R22, PT, PT, R13, -0x1, RZ, P3, !PT ;  /* 0xffffffff0d167810 */ /* 0x000fe20001ffe4ff */
[----:B------:R-:W3:Y:S10]  /*0fb0*/  LDCU.64 UR10, c[0x0][0x390] ;  /* 0x00007200ff0a77ac */ /* 0x000ef40008000a00 */
.L_x_9:
[----:B--2---:R-:W-:-:S04]  /*0fc0*/  IADD3 R20, P3, PT, R27, UR8, RZ ;  /* 0x000000081b147c10 */ /* 0x004fc8000ff7e0ff */
[----:B-1----:R-:W-:-:S05]  /*0fd0*/  IADD3.X R21, PT, PT, R25, UR9, RZ, P3, !PT ;  /* 0x0000000919157c10 */ /* 0x002fca0009ffe4ff */
[----:B0---4-:R-:W2:Y:S01]  /*0fe0*/  LDG.E.U8 R23, desc[UR6][R20.64] ;  /* 0x0000000614177981 */ /* 0x011ea2000c1e1100 */
[----:B---3--:R-:W-:-:S04]  /*0ff0*/  IADD3 R18, P3, PT, R27, UR10, RZ ;  /* 0x0000000a1b127c10 */ /* 0x008fc8000ff7e0ff */
[----:B------:R-:W-:-:S05]  /*1000*/  IADD3.X R19, PT, PT, R25, UR11, RZ, P3, !PT ;  /* 0x0000000b19137c10 */ /* 0x000fca0009ffe4ff */
[----:B--2---:R4:W-:Y:S04]  /*1010*/  STG.E.U8 desc[UR6][R18.64], R23 ;  /* 0x0000001712007986 */ /* 0x0049e8000c101106 */
        /* <DEDUP_REMOVED lines=12> */
.L_x_8:
[CC--:B----4-:R-:W-:Y:S01]  /*10e0*/  IADD3 R0, P5, PT, R12.reuse, -R27.reuse, RZ ;  /* 0x8000001b0c007210 */ /* 0x0d0fe20007fbe0ff */
[----:B-1----:R-:W1:Y:S01]  /*10f0*/  LDC.64 R18, c[0x0][0x380] ;  /* 0x0000e000ff127b82 */ /* 0x002e620000000a00 */
[----:B------:R-:W-:Y:S02]  /*1100*/  ISETP.GT.U32.AND P4, PT, R12, R27, PT ;  /* 0x0000001b0c00720c */ /* 0x000fe40003f84070 */
[----:B------:R-:W-:Y:S01]  /*1110*/  ISETP.LE.U32.AND P3, PT, R0, 0x1, PT ;  /* 0x000000010000780c */ /* 0x000fe20003f63070 */
[C---:B------:R-:W-:Y:S01]  /*1120*/  IMAD.X R0, R13.reuse, 0x1, ~R25, P5 ;  /* 0x000000010d007824 */ /* 0x040fe200028e0e19 */
[----:B------:R-:W-:-:S04]  /*1130*/  ISETP.GT.U32.AND.EX P4, PT, R13, R25, PT, P4 ;  /* 0x000000190d00720c */ /* 0x000fc80003f84140 */
[----:B------:R-:W-:-:S13]  /*1140*/  ISETP.LE.U32.OR.EX P3, PT, R0, RZ, !P4, P3 ;  /* 0x000000ff0000720c */ /* 0x000fda0006763530 */
[----:B------:R-:W2:Y:S08]  /*1150*/  @!P3 LDC.64 R28, c[0x0][0x388] ;  /* 0x0000e200ff1cbb82 */ /* 0x000eb00000000a00 */
[----:B------:R-:W3:Y:S01]  /*1160*/  @!P3 LDC.64 R20, c[0x0][0x390] ;  /* 0x0000e400ff14bb82 */ /* 0x000ee20000000a00 */
[----:B--2---:R-:W-:-:S05]  /*1170*/  @!P3 IADD3 R28, P4, PT, R27, R28, RZ ;  /* 0x0000001c1b1cb210 */ /* 0x004fca0007f9e0ff */
[----:B------:R-:W-:-:S05]  /*1180*/  @!P3 IMAD.X R29, R25, 0x1, R29, P4 ;  /* 0x00000001191db824 */ /* 0x000fca00020e061d */
[----:B------:R-:W2:Y:S01]  /*1190*/  @!P3 LDG.E.U8 R16, desc[UR6][R28.64] ;  /* 0x000000061c10b981 */ /* 0x000ea2000c1e1100 */
[----:B---3--:R-:W-:-:S05]  /*11a0*/  @!P3 IADD3 R20, P4, PT, R27, R20, RZ ;  /* 0x000000141b14b210 */ /* 0x008fca0007f9e0ff */
[----:B------:R-:W-:Y:S01]  /*11b0*/  @!P3 IMAD.X R21, R25, 0x1, R21, P4 ;  /* 0x000000011915b824 */ /* 0x000fe200020e0615 */
[----:B------:R-:W-:Y:S02]  /*11c0*/  @!P3 IADD3 R27, P4, PT, R27, 0x2, RZ ;  /* 0x000000021b1bb810 */ /* 0x000fe40007f9e0ff */
[----:B------:R-:W-:Y:S02]  /*11d0*/  @!P3 PLOP3.LUT P1, PT, PT, PT, PT, 0x8, 0x80 ;  /* 0x000000000080b81c */ /* 0x000fe40003f2e170 */
[----:B------:R-:W-:Y:S01]  /*11e0*/  ISETP.LT.U32.AND P5, PT, R27, R12, PT ;  /* 0x0000000c1b00720c */ /* 0x000fe20003fa1070 */
[----:B------:R-:W-:Y:S01]  /*11f0*/  @!P3 IMAD.X R25, RZ, RZ, R25, P4 ;  /* 0x000000ffff19b224 */ /* 0x000fe200020e0619 */
[----:B--2---:R2:W-:Y:S04]  /*1200*/  @!P3 STG.E.U8 desc[UR6][R20.64], R16 ;  /* 0x000000101400b986 */ /* 0x0045e8000c101106 */
[----:B------:R-:W3:Y:S01]  /*1210*/  @!P3 LDG.E.U8 R22, desc[UR6][R28.64+0x1] ;  /* 0x000001061c16b981 */ /* 0x000ee2000c1e1100 */
[----:B------:R-:W-:Y:S01]  /*1220*/  ISETP.LT.U32.OR.EX P1, PT, R25, R13, P1, P5 ;  /* 0x0000000d1900720c */ /* 0x000fe20000f21550 */
[----:B0-----:R-:W-:-:S02]  /*1230*/  IMAD.MOV.U32 R23, RZ, RZ, RZ ;  /* 0x000000ffff177224 */ /* 0x001fc400078e00ff */
[----:B------:R-:W-:-:S03]  /*1240*/  IMAD.MOV.U32 R0, RZ, RZ, RZ ;  /* 0x000000ffff007224 */ /* 0x000fc600078e00ff */
[----:B-1----:R-:W-:-:S05]  /*1250*/  @!P0 IADD3 R18, P4, PT, R23, R18, RZ ;  /* 0x0000001217128210 */ /* 0x002fca0007f9e0ff */
[----:B------:R-:W-:Y:S01]  /*1260*/  @!P0 IMAD.X R19, R0, 0x1, R19, P4 ;  /* 0x0000000100138824 */ /* 0x000fe200020e0613 */
[----:B---3--:R2:W-:Y:S01]  /*1270*/  @!P3 STG.E.U8 desc[UR6][R20.64+0x1], R22 ;  /* 0x000001161400b986 */ /* 0x0085e2000c101106 */
[----:B------:R-:W-:Y:S06]  /*1280*/  @!P1 BRA `(.L_x_10) ;  /* 0x0000000000209947 */ /* 0x000fec0003800000 */
[----:B------:R-:W2:Y:S02]  /*1290*/  LDCU.64 UR8, c[0x0][0x388] ;  /* 0x00007100ff0877ac */ /* 0x000ea40008000a00 */
[----:B--2---:R-:W-:-:S04]  /*12a0*/  IADD3 R20, P1, PT, R27, UR8, RZ ;  /* 0x000000081b147c10 */ /* 0x004fc8000ff3e0ff */
[----:B------:R-:W-:Y:S01]  /*12b0*/  IADD3.X R21, PT, PT, R25, UR9, RZ, P1, !PT ;  /* 0x0000000919157c10 */ /* 0x000fe20008ffe4ff */
[----:B------:R-:W0:Y:S05]  /*12c0*/  LDCU.64 UR8, c[0x0][0x390] ;  /* 0x00007200ff0877ac */ /* 0x000e2a0008000a00 */
[----:B------:R-:W2:Y:S01]  /*12d0*/  LDG.E.U8 R21, desc[UR6][R20.64] ;  /* 0x0000000614157981 */ /* 0x000ea2000c1e1100 */
[----:B0-----:R-:W-:-:S04]  /*12e0*/  IADD3 R24, P1, PT, R27, UR8, RZ ;  /* 0x000000081b187c10 */ /* 0x001fc8000ff3e0ff */
[----:B------:R-:W-:-:S05]  /*12f0*/  IADD3.X R25, PT, PT, R25, UR9, RZ, P1, !PT ;  /* 0x0000000919197c10 */ /* 0x000fca0008ffe4ff */
[----:B--2---:R0:W-:Y:S04]  /*1300*/  STG.E.U8 desc[UR6][R24.64], R21 ;  /* 0x0000001518007986 */ /* 0x0041e8000c101106 */
.L_x_10:
[----:B------:R-:W3:Y:S01]  /*1310*/  @!P0 LDG.E.U8 R19, desc[UR6][R18.64] ;  /* 0x0000000612138981 */ /* 0x000ee2000c1e1100 */
[----:B0-2---:R-:W0:Y:S02]  /*1320*/  LDC.64 R20, c[0x0][0x388] ;  /* 0x0000e200ff147b82 */ /* 0x005e240000000a00 */
        /* <DEDUP_REMOVED lines=10> */
[----:B---3--:R0:W-:-:S12]  /*13d0*/  @!P0 STG.E.U8 desc[UR6][R20.64], R19 ;  /* 0x0000001314008986 */ /* 0x0081d8000c101106 */
[----:B------:R-:W-:Y:S05]  /*13e0*/  @P1 BRA `(.L_x_11) ;  /* 0x0000000000581947 */ /* 0x000fea0003800000 */
[----:B------:R-:W-:Y:S01]  /*13f0*/  IADD3 RZ, P1, PT, R12, -0x3, RZ ;  /* 0xfffffffd0cff7810 */ /* 0x000fe20007f3e0ff */
[----:B------:R-:W1:Y:S01]  /*1400*/  LDCU.128 UR8, c[0x0][0x380] ;  /* 0x00007000ff0877ac */ /* 0x000e620008000c00 */
[----:B------:R-:W-:Y:S02]  /*1410*/  PLOP3.LUT P0, PT, PT, PT, PT, 0x8, 0x80 ;  /* 0x000000000080781c */ /* 0x000fe40003f0e170 */
[----:B------:R-:W-:-:S11]  /*1420*/  IADD3.X R22, PT, PT, R13, -0x1, RZ, P1, !PT ;  /* 0xffffffff0d167810 */ /* 0x000fd60000ffe4ff */
.L_x_12:
        /* <DEDUP_REMOVED lines=18> */
.L_x_11:
        /* <DEDUP_REMOVED lines=23> */
[----:B0-----:R-:W0:Y:S01]  /*16c0*/  LDC.64 R20, c[0x0][0x388] ;  /* 0x0000e200ff147b82 */ /* 0x001e220000000a00 */
[----:B---3--:R1:W-:Y:S04]  /*16d0*/  @!P1 STG.E.U8 desc[UR6][R18.64+0x1], R29 ;  /* 0x0000011d12009986 */ /* 0x0083e8000c101106 */
[----:B------:R-:W2:Y:S01]  /*16e0*/  @P0 LDG.E.U8 R25, desc[UR6][R24.64] ;  /* 0x0000000618190981 */ /* 0x000ea2000c1e1100 */
[----:B0-----:R-:W-:-:S05]  /*16f0*/  @P0 IADD3 R20, P1, PT, R23, R20, RZ ;  /* 0x0000001417140210 */ /* 0x001fca0007f3e0ff */
[----:B------:R-:W-:-:S05]  /*1700*/  @P0 IMAD.X R21, R0, 0x1, R21, P1 ;  /* 0x0000000100150824 */ /* 0x000fca00008e0615 */
[----:B--2---:R1:W-:Y:S03]  /*1710*/  @P0 STG.E.U8 desc[UR6][R20.64], R25 ;  /* 0x0000001914000986 */ /* 0x0043e6000c101106 */
.L_x_7:
[----:B------:R-:W2:Y:S04]  /*1720*/  LDG.E R16, desc[UR6][R14.64] ;  /* 0x000000060e107981 */ /* 0x000ea8000c1e1900 */
[----:B-1----:R-:W2:Y:S04]  /*1730*/  LDG.E R21, desc[UR6][R6.64] ;  /* 0x0000000606157981 */ /* 0x002ea8000c1e1900 */
[----:B0-----:R-:W3:Y:S04]  /*1740*/  LDG.E R23, desc[UR6][R2.64+-0x4] ;  /* 0xfffffc0602177981 */ /* 0x001ee8000c1e1900 */
        /* <DEDUP_REMOVED lines=40> */
.L_x_15:
        /* <DEDUP_REMOVED lines=18> */
.L_x_14:
        /* <DEDUP_REMOVED lines=35> */
.L_x_16:
        /* <DEDUP_REMOVED lines=18> */
.L_x_18:
        /* <DEDUP_REMOVED lines=18> */
.L_x_17:
        /* <DEDUP_REMOVED lines=29> */
.L_x_13:
        /* <DEDUP_REMOVED lines=18> */
[----:B0-----:R-:W-:Y:S01]  /*2250*/  IMAD.MOV.U32 R23, RZ, RZ, RZ ;  /* 0x000000ffff177224 */ /* 0x001fe200078e00ff */
        /* <DEDUP_REMOVED lines=24> */
.L_x_21:
        /* <DEDUP_REMOVED lines=18> */
.L_x_20:
        /* <DEDUP_REMOVED lines=15> */
[----:B------:R-:W-:-:S03]  /*25f0*/  @!P2 PLOP3.LUT P1, PT, PT, PT, PT, 0x8, 0x80 ;  /* 0x000000000080a81c */ /* 0x000fc60003f2e170 */
[----:B------:R-:W-:Y:S01]  /*2600*/  @!P2 IMAD.X R23, RZ, RZ, R23, P3 ;  /* 0x000000ffff17a224 */ /* 0x000fe200018e0617 */
[----:B------:R-:W-:Y:S01]  /*2610*/  ISETP.LT.U32.AND P3, PT, R25, R12, PT ;  /* 0x0000000c1900720c */ /* 0x000fe20003f61070 */
[----:B---3--:R1:W-:Y:S04]  /*2620*/  @!P2 STG.E.U8 desc[UR6][R20.64], R0 ;  /* 0x000000001400a986 */ /* 0x0083e8000c101106 */
[----:B------:R2:W3:Y:S01]  /*2630*/  @!P2 LDG.E.U8 R16, desc[UR6][R26.64+0x1] ;  /* 0x000001061a10a981 */ /* 0x0004e2000c1e1100 */
[----:B------:R-:W-:Y:S01]  /*2640*/  ISETP.LT.U32.OR.EX P1, PT, R23, R13, P1, P3 ;  /* 0x0000000d1700720c */ /* 0x000fe20000f21530 */
[----:B------:R-:W-:-:S05]  /*2650*/  IMAD.MOV.U32 R29, RZ, RZ, RZ ;  /* 0x000000ffff1d7224 */ /* 0x000fca00078e00ff */
[----:B0-----:R-:W-:Y:S01]  /*2660*/  @!P0 IADD3 R18, P4, PT, R29, R18, RZ ;  /* 0x000000121d128210 */ /* 0x001fe20007f9e0ff */
[----:B--2---:R-:W-:-:S04]  /*2670*/  IMAD.MOV.U32 R27, RZ, RZ, RZ ;  /* 0x000000ffff1b7224 */ /* 0x004fc800078e00ff */
[----:B------:R-:W-:Y:S01]  /*2680*/  @!P0 IMAD.X R19, R27, 0x1, R19, P4 ;  /* 0x000000011b138824 */ /* 0x000fe200020e0613 */
[----:B---3--:R1:W-:Y:S01]  /*2690*/  @!P2 STG.E.U8 desc[UR6][R20.64+0x1], R16 ;  /* 0x000001101400a986 */ /* 0x0083e2000c101106 */
        /* <DEDUP_REMOVED lines=9> */
.L_x_22:
        /* <DEDUP_REMOVED lines=14> */
[----:B------:R-:W-:Y:S01]  /*2810*/  IADD3 R22, P1, PT, R12, -0x3, RZ ;  /* 0xfffffffd0c167810 */ /* 0x000fe20007f3e0ff */
[----:B------:R-:W1:Y:S01]  /*2820*/  LDCU.128 UR8, c[0x0][0x380] ;  /* 0x00007000ff0877ac */ /* 0x000e620008000c00 */
[----:B------:R-:W-:Y:S02]  /*2830*/  PLOP3.LUT P0, PT, PT, PT, PT, 0x8, 0x80 ;  /* 0x000000000080781c */ /* 0x000fe40003f0e170 */
[----:B------:R-:W-:-:S11]  /*2840*/  IADD3.X R24, PT, PT, R13, -0x1, RZ, P1, !PT ;  /* 0xffffffff0d187810 */ /* 0x000fd60000ffe4ff */
.L_x_24:
        /* <DEDUP_REMOVED lines=9> */
[----:B------:R-:W-:-:S04]  /*28e0*/  IADD3 R29, P2, PT, R29, 0x4, RZ ;  /* 0x000000041d1d7810 */ /* 0x000fc80007f5e0ff */
[----:B------:R-:W-:Y:S01]  /*28f0*/  ISETP.GE.U32.AND P1, PT, R29, R22, PT ;  /* 0x000000161d00720c */ /* 0x000fe20003f26070 */
[----:B------:R-:W-:-:S05]  /*2900*/  IMAD.X R27, RZ, RZ, R27, P2 ;  /* 0x000000ffff1b7224 */ /* 0x000fca00010e061b */
[----:B------:R-:W-:Y:S01]  /*2910*/  ISETP.GE.U32.AND.EX P1, PT, R27, R24, PT, P1 ;  /* 0x000000181b00720c */ /* 0x000fe20003f26110 */
[----:B---3--:R2:W-:Y:S04]  /*2920*/  STG.E.U8 desc[UR6][R18.64+0x2], R0 ;  /* 0x0000020012007986 */ /* 0x0085e8000c101106 */
[----:B------:R-:W3:Y:S04]  /*2930*/  LDG.E.U8 R16, desc[UR6][R20.64+0x3] ;  /* 0x0000030614107981 */ /* 0x000ee8000c1e1100 */
[----:B---3--:R2:W-:Y:S04]  /*2940*/  STG.E.U8 desc[UR6][R18.64+0x3], R16 ;  /* 0x0000031012007986 */ /* 0x0085e8000c101106 */
[----:B------:R-:W-:Y:S05]  /*2950*/  @!P1 BRA `(.L_x_24) ;  /* 0xfffffffc00bc9947 */ /* 0x000fea000383ffff */
.L_x_23:
[----:B0-----:R-:W0:Y:S01]  /*2960*/  LDC.64 R20, c[0x0][0x380] ;  /* 0x0000e000ff147b82 */ /* 0x001e220000000a00 */
[CC--:B--2---:R-:W-:Y:S02]  /*2970*/  IADD3 R0, P3, PT, R12.reuse, -R29.reuse, RZ ;  /* 0x8000001d0c007210 */ /* 0x0c4fe40007f7e0ff */
[----:B------:R-:W-:Y:S02]  /*2980*/  ISETP.GT.U32.AND P2, PT, R12, R29, PT ;  /* 0x0000001d0c00720c */ /* 0x000fe40003f44070 */
[----:B------:R-:W-:Y:S01]  /*2990*/  ISETP.LE.U32.AND P1, PT, R0, 0x1, PT ;  /* 0x000000010000780c */ /* 0x000fe20003f23070 */
[C---:B------:R-:W-:Y:S01]  /*29a0*/  IMAD.X R0, R13.reuse, 0x1, ~R27, P3 ;  /* 0x000000010d007824 */ /* 0x040fe200018e0e1b */
[----:B------:R-:W-:Y:S01]  /*29b0*/  ISETP.GT.U32.AND.EX P2, PT, R13, R27, PT, P2 ;  /* 0x0000001b0d00720c */ /* 0x000fe20003f44120 */
[----:B------:R-:W1:Y:S03]  /*29c0*/  LDC.64 R18, c[0x0][0x388] ;  /* 0x0000e200ff127b82 */ /* 0x000e660000000a00 */
[----:B------:R-:W-:-:S13]  /*29d0*/  ISETP.LE.U32.OR.EX P1, PT, R0, RZ, !P2, P1 ;  /* 0x000000ff0000720c */ /* 0x000fda0005723510 */
[----:B0-----:R-:W-:-:S05]  /*29e0*/  @!P1 IADD3 R20, P2, PT, R29, R20, RZ ;  /* 0x000000141d149210 */ /* 0x001fca0007f5e0ff */
[----:B------:R-:W-:-:S05]  /*29f0*/  @!P1 IMAD.X R21, R27, 0x1, R21, P2 ;  /* 0x000000011b159824 */ /* 0x000fca00010e0615 */
[----:B------:R-:W2:Y:S01]  /*2a00*/  @!P1 LDG.E.U8 R23, desc[UR6][R20.64] ;  /* 0x0000000614179981 */ /* 0x000ea2000c1e1100 */
[----:B-1----:R-:W-:-:S05]  /*2a10*/  @!P1 IADD3 R18, P2, PT, R29, R18, RZ ;  /* 0x000000121d129210 */ /* 0x002fca0007f5e0ff */
[----:B------:R-:W-:-:S05]  /*2a20*/  @!P1 IMAD.X R19, R27, 0x1, R19, P2 ;  /* 0x000000011b139824 */ /* 0x000fca00010e0613 */
[----:B--2---:R1:W-:Y:S04]  /*2a30*/  @!P1 STG.E.U8 desc[UR6][R18.64], R23 ;  /* 0x0000001712009986 */ /* 0x0043e8000c101106 */
[----:B------:R-:W2:Y:S01]  /*2a40*/  @!P1 LDG.E.U8 R25, desc[UR6][R20.64+0x1] ;  /* 0x0000010614199981 */ /* 0x000ea2000c1e1100 */
[----:B------:R-:W-:Y:S02]  /*2a50*/  @!P1 IADD3 R29, P2, PT, R29, 0x2, RZ ;  /* 0x000000021d1d9810 */ /* 0x000fe40007f5e0ff */
[----:B------:R-:W-:-:S03]  /*2a60*/  @!P1 PLOP3.LUT P0, PT, PT, PT, PT, 0x8, 0x80 ;  /* 0x000000000080981c */ /* 0x000fc60003f0e170 */
[----:B------:R-:W-:Y:S01]  /*2a70*/  @!P1 IMAD.X R27, RZ, RZ, R27, P2 ;  /* 0x000000ffff1b9224 */ /* 0x000fe200010e061b */
[----:B--2---:R1:W-:Y:S01]  /*2a80*/  @!P1 STG.E.U8 desc[UR6][R18.64+0x1], R25 ;  /* 0x0000011912009986 */ /* 0x0043e2000c101106 */
[----:B------:R-:W-:-:S04]  /*2a90*/  ISETP.LT.U32.AND P1, PT, R29, R12, PT ;  /* 0x0000000c1d00720c */ /* 0x000fc80003f21070 */
[----:B------:R-:W-:-:S13]  /*2aa0*/  ISETP.LT.U32.OR.EX P0, PT, R27, R13, P0, P1 ;  /* 0x0000000d1b00720c */ /* 0x000fda0000701510 */
[----:B-1----:R-:W-:Y:S05]  /*2ab0*/  @!P0 BRA `(.L_x_19) ;  /* 0x00000000001c8947 */ /* 0x002fea0003800000 */
[----:B------:R-:W0:Y:S02]  /*2ac0*/  LDCU.128 UR8, c[0x0][0x380] ;  /* 0x00007000ff0877ac */ /* 0x000e240008000c00 */
[----:B0-----:R-:W-:-:S04]  /*2ad0*/  IADD3 R18, P0, PT, R29, UR8, RZ ;  /* 0x000000081d127c10 */ /* 0x001fc8000ff1e0ff */
[----:B------:R-:W-:-:S06]  /*2ae0*/  IADD3.X R19, PT, PT, R27, UR9, RZ, P0, !PT ;  /* 0x000000091b137c10 */ /* 0x000fcc00087fe4ff */
[----:B------:R-:W2:Y:S01]  /*2af0*/  LDG.E.U8 R19, desc[UR6][R18.64] ;  /* 0x0000000612137981 */ /* 0x000ea2000c1e1100 */
[----:B------:R-:W-:-:S04]  /*2b00*/  IADD3 R20, P0, PT, R29, UR10, RZ ;  /* 0x0000000a1d147c10 */ /* 0x000fc8000ff1e0ff */
[----:B------:R-:W-:-:S05]  /*2b10*/  IADD3.X R21, PT, PT, R27, UR11, RZ, P0, !PT ;  /* 0x0000000b1b157c10 */ /* 0x000fca00087fe4ff */
[----:B--2---:R1:W-:Y:S04]  /*2b20*/  STG.E.U8 desc[UR6][R20.64], R19 ;  /* 0x0000001314007986 */ /* 0x0043e8000c101106 */
.L_x_19:
[----:B------:R-:W-:Y:S05]  /*2b30*/  BRA.U UP0, `(.L_x_25) ;  /* 0xffffffd500d47547 */ /* 0x000fea000b83ffff */
.L_x_0:
[----:B------:R-:W2:Y:S02]  /*2b40*/  LDC R0, c[0x0][0x398] ;  /* 0x0000e600ff007b82 */ /* 0x000ea40000000800 */
[----:B--2---:R-:W-:-:S05]  /*2b50*/  VIADD R0, R0, 0xffffffff ;  /* 0xffffffff00007836 */ /* 0x004fca0000000000 */
[----:B------:R-:W-:-:S04]  /*2b60*/  LOP3.LUT R16, R0, 0x3, RZ, 0xc0, !PT ;  /* 0x0000000300107812 */ /* 0x000fc800078ec0ff */
[----:B------:R-:W-:-:S13]  /*2b70*/  ISETP.NE.AND P0, PT, R16, RZ, PT ;  /* 0x000000ff1000720c */ /* 0x000fda0003f05270 */
[----:B------:R-:W-:Y:S05]  /*2b80*/  @!P0 EXIT ;  /* 0x000000000000894d */ /* 0x000fea0003800000 */
[----:B------:R-:W-:-:S13]  /*2b90*/  ISETP.NE.AND P0, PT, R16, 0x1, PT ;  /* 0x000000011000780c */ /* 0x000fda0003f05270 */
[----:B------:R-:W-:Y:S05]  /*2ba0*/  @!P0 BRA `(.L_x_26) ;  /* 0x0000001000fc8947 */ /* 0x000fea0003800000 */
[----:B------:R-:W2:Y:S04]  /*2bb0*/  LDG.E R18, desc[UR6][R14.64] ;  /* 0x000000060e127981 */ /* 0x000ea8000c1e1900 */
[----:B-1----:R-:W2:Y:S04]  /*2bc0*/  LDG.E R21, desc[UR6][R6.64] ;  /* 0x0000000606157981 */ /* 0x002ea8000c1e1900 */
[----:B0-----:R-:W3:Y:S04]  /*2bd0*/  LDG.E R23, desc[UR6][R2.64+-0x4] ;  /* 0xfffffc0602177981 */ /* 0x001ee8000c1e1900 */
[----:B------:R-:W4:Y:S04]  /*2be0*/  LDG.E R16, desc[UR6][R4.64] ;  /* 0x0000000604107981 */ /* 0x000f28000c1e1900 */
[----:B------:R-:W5:Y:S04]  /*2bf0*/  LDG.E R20, desc[UR6][R2.64+0x4] ;  /* 0x0000040602147981 */ /* 0x000f68000c1e1900 */
[----:B------:R-:W5:Y:S01]  /*2c00*/  LDG.E R19, desc[UR6][R8.64] ;  /* 0x0000000608137981 */ /* 0x000f62000c1e1900 */
[----:B------:R-:W-:Y:S01]  /*2c10*/  ISETP.NE.AND P3, PT, R17, RZ, PT ;  /* 0x000000ff1100720c */ /* 0x000fe20003f65270 */
        /* <DEDUP_REMOVED lines=32> */
[----:B------:R-:W-:Y:S01]  /*2e20*/  IADD3 R24, P2, PT, R12, -0x3, RZ ;  /* 0xfffffffd0c187810 */ /* 0x000fe20007f5e0ff */
[----:B------:R-:W2:Y:S01]  /*2e30*/  LDCU.64 UR4, c[0x0][0x388] ;  /* 0x00007100ff0477ac */ /* 0x000ea20008000a00 */
[----:B------:R-:W-:Y:S02]  /*2e40*/  PLOP3.LUT P1, PT, PT, PT, PT, 0x8, 0x80 ;  /* 0x000000000080781c */ /* 0x000fe40003f2e170 */
[----:B------:R-:W-:Y:S01]  /*2e50*/  IADD3.X R26, PT, PT, R13, -0x1, RZ, P2, !PT ;  /* 0xffffffff0d1a7810 */ /* 0x000fe200017fe4ff */
[----:B------:R-:W3:Y:S10]  /*2e60*/  LDCU.64 UR8, c[0x0][0x390] ;  /* 0x00007200ff0877ac */ /* 0x000ef40008000a00 */
.L_x_29:
        /* <DEDUP_REMOVED lines=9> */
[----:B------:R-:W-:-:S04]  /*2f00*/  IADD3 R27, P4, PT, R27, 0x4, RZ ;  /* 0x000000041b1b7810 */ /* 0x000fc80007f9e0ff */
[----:B------:R-:W-:Y:S01]  /*2f10*/  ISETP.GE.U32.AND P2, PT, R27, R24, PT ;  /* 0x000000181b00720c */ /* 0x000fe20003f46070 */
[----:B------:R-:W-:-:S05]  /*2f20*/  IMAD.X R25, RZ, RZ, R25, P4 ;  /* 0x000000ffff197224 */ /* 0x000fca00020e0619 */
[----:B------:R-:W-:Y:S01]  /*2f30*/  ISETP.GE.U32.AND.EX P2, PT, R25, R26, PT, P2 ;  /* 0x0000001a1900720c */ /* 0x000fe20003f46120 */
[----:B--2---:R4:W-:Y:S04]  /*2f40*/  STG.E.U8 desc[UR6][R18.64+0x2], R16 ;  /* 0x0000021012007986 */ /* 0x0049e8000c101106 */
[----:B------:R-:W2:Y:S04]  /*2f50*/  LDG.E.U8 R22, desc[UR6][R20.64+0x3] ;  /* 0x0000030614167981 */ /* 0x000ea8000c1e1100 */
[----:B--2---:R4:W-:Y:S04]  /*2f60*/  STG.E.U8 desc[UR6][R18.64+0x3], R22 ;  /* 0x0000031612007986 */ /* 0x0049e8000c101106 */
[----:B------:R-:W-:Y:S05]  /*2f70*/  @!P2 BRA `(.L_x_29) ;  /* 0xfffffffc00bca947 */ /* 0x000fea000383ffff */
.L_x_28:
        /* <DEDUP_REMOVED lines=35> */
.L_x_30:
        /* <DEDUP_REMOVED lines=14> */
[----:B------:R-:W-:Y:S01]  /*3290*/  IADD3 R24, P1, PT, R12, -0x3, RZ ;  /* 0xfffffffd0c187810 */ /* 0x000fe20007f3e0ff */
[----:B------:R-:W1:Y:S01]  /*32a0*/  LDCU.128 UR8, c[0x0][0x380] ;  /* 0x00007000ff0877ac */ /* 0x000e620008000c00 */
[----:B------:R-:W-:Y:S02]  /*32b0*/  PLOP3.LUT P0, PT, PT, PT, PT, 0x8, 0x80 ;  /* 0x000000000080781c */ /* 0x000fe40003f0e170 */
[----:B------:R-:W-:-:S11]  /*32c0*/  IADD3.X R26, PT, PT, R13, -0x1, RZ, P1, !PT ;  /* 0xffffffff0d1a7810 */ /* 0x000fd60000ffe4ff */
.L_x_32:
        /* <DEDUP_REMOVED lines=17> */
.L_x_31:
        /* <DEDUP_REMOVED lines=12> */
[----:B--2---:R-:W-:-:S05]  /*34a0*/  @!P1 IADD3 R18, P2, PT, R23, R18, RZ ;  /* 0x0000001217129210 */ /* 0x004fca0007f5e0ff */
        /* <DEDUP_REMOVED lines=8> */
[----:B-1----:R-:W-:-:S05]  /*3530*/  @P0 IADD3 R24, P2, PT, R23, R24, RZ ;  /* 0x0000001817180210 */ /* 0x002fca0007f5e0ff */
[----:B------:R-:W-:Y:S01]  /*3540*/  @P0 IMAD.X R25, R16, 0x1, R25, P2 ;  /* 0x0000000110190824 */ /* 0x000fe200010e0619 */
[----:B0-----:R-:W0:Y:S01]  /*3550*/  LDC.64 R20, c[0x0][0x388] ;  /* 0x0000e200ff147b82 */ /* 0x001e220000000a00 */
[----:B---3--:R2:W-:Y:S04]  /*3560*/  @!P1 STG.E.U8 desc[UR6][R18.64+0x1], R29 ;  /* 0x0000011d12009986 */ /* 0x0085e8000c101106 */
[----:B------:R-:W3:Y:S01]  /*3570*/  @P0 LDG.E.U8 R25, desc[UR6][R24.64] ;  /* 0x0000000618190981 */ /* 0x000ee2000c1e1100 */
[----:B0-----:R-:W-:-:S05]  /*3580*/  @P0 IADD3 R20, P1, PT, R23, R20, RZ ;  /* 0x0000001417140210 */ /* 0x001fca0007f3e0ff */
[----:B------:R-:W-:-:S05]  /*3590*/  @P0 IMAD.X R21, R16, 0x1, R21, P1 ;  /* 0x0000000110150824 */ /* 0x000fca00008e0615 */
[----:B---3--:R2:W-:Y:S03]  /*35a0*/  @P0 STG.E.U8 desc[UR6][R20.64], R25 ;  /* 0x0000001914000986 */ /* 0x0085e6000c101106 */
.L_x_27:
[----:B--2---:R-:W2:Y:S04]  /*35b0*/  LDG.E R18, desc[UR6][R14.64] ;  /* 0x000000060e127981 */ /* 0x004ea8000c1e1900 */
[----:B------:R-:W2:Y:S04]  /*35c0*/  LDG.E R21, desc[UR6][R6.64] ;  /* 0x0000000606157981 */ /* 0x000ea8000c1e1900 */
        /* <DEDUP_REMOVED lines=22> */
[----:B------:R-:W3:Y:S01]  /*3730*/  @!P0 LDG.E.U8 R21, desc[UR6][R20.64] ;  /* 0x0000000614158981 */ /* 0x000ee2000c1e1100 */
        /* <DEDUP_REMOVED lines=14> */
[----:B------:R-:W1:Y:S01]  /*3820*/  LDCU.64 UR4, c[0x0][0x388] ;  /* 0x00007100ff0477ac */ /* 0x000e620008000a00 */
[----:B------:R-:W-:Y:S02]  /*3830*/  PLOP3.LUT P1, PT, PT, PT, PT, 0x8, 0x80 ;  /* 0x000000000080781c */ /* 0x000fe40003f2e170 */
[----:B------:R-:W-:Y:S01]  /*3840*/  IADD3.X R26, PT, PT, R13, -0x1, RZ, P2, !PT ;  /* 0xffffffff0d1a7810 */ /* 0x000fe200017fe4ff */
[----:B------:R-:W3:Y:S10]  /*3850*/  LDCU.64 UR8, c[0x0][0x390] ;  /* 0x00007200ff0877ac */ /* 0x000ef40008000a00 */
.L_x_34:
[----:B-1----:R-:W-:-:S04]  /*3860*/  IADD3 R20, P2, PT, R29, UR4, RZ ;  /* 0x000000041d147c10 */ /* 0x002fc8000ff5e0ff */
[----:B0-----:R-:W-:-:S05]  /*3870*/  IADD3.X R21, PT, PT, R27, UR5, RZ, P2, !PT ;  /* 0x000000051b157c10 */ /* 0x001fca00097fe4ff */
[----:B--2-4-:R-:W2:Y:S01]  /*3880*/  LDG.E.U8 R23, desc[UR6][R20.64] ;  /* 0x0000000614177981 */ /* 0x014ea2000c1e1100 */
        /* <DEDUP_REMOVED lines=14> */
.L_x_33:
[CC--:B----4-:R-:W-:Y:S01]  /*3970*/  IADD3 R16, P4, PT, R12.reuse, -R29.reuse, RZ ;  /* 0x8000001d0c107210 */ /* 0x0d0fe20007f9e0ff */
[----:B0-----:R-:W0:Y:S01]  /*3980*/  LDC.64 R18, c[0x0][0x380] ;  /* 0x0000e000ff127b82 */ /* 0x001e220000000a00 */
[----:B------:R-:W-:Y:S02]  /*3990*/  ISETP.GT.U32.AND P3, PT, R12, R29, PT ;  /* 0x0000001d0c00720c */ /* 0x000fe40003f64070 */
[----:B------:R-:W-:Y:S01]  /*39a0*/  ISETP.LE.U32.AND P2, PT, R16, 0x1, PT ;  /* 0x000000011000780c */ /* 0x000fe20003f43070 */
[C---:B------:R-:W-:Y:S01]  /*39b0*/  IMAD.X R16, R13.reuse, 0x1, ~R27, P4 ;  /* 0x000000010d107824 */ /* 0x040fe200020e0e1b */
[----:B------:R-:W-:-:S04]  /*39c0*/  ISETP.GT.U32.AND.EX P3, PT, R13, R27, PT, P3 ;  /* 0x0000001b0d00720c */ /* 0x000fc80003f64130 */
[----:B------:R-:W-:-:S13]  /*39d0*/  ISETP.LE.U32.OR.EX P2, PT, R16, RZ, !P3, P2 ;  /* 0x000000ff1000720c */ /* 0x000fda0005f43520 */
[----:B------:R-:W1:Y:S08]  /*39e0*/  @!P2 LDC.64 R24, c[0x0][0x388] ;  /* 0x0000e200ff18ab82 */ /* 0x000e700000000a00 */
[----:B------:R-:W3:Y:S01]  /*39f0*/  @!P2 LDC.64 R20, c[0x0][0x390] ;  /* 0x0000e400ff14ab82 */ /* 0x000ee20000000a00 */
[----:B-1----:R-:W-:-:S05]  /*3a00*/  @!P2 IADD3 R24, P3, PT, R29, R24, RZ ;  /* 0x000000181d18a210 */ /* 0x002fca0007f7e0ff */
[----:B------:R-:W-:-:S05]  /*3a10*/  @!P2 IMAD.X R25, R27, 0x1, R25, P3 ;  /* 0x000000011b19a824 */ /* 0x000fca00018e0619 */
[----:B------:R-:W4:Y:S01]  /*3a20*/  @!P2 LDG.E.U8 R16, desc[UR6][R24.64] ;  /* 0x000000061810a981 */ /* 0x000f22000c1e1100 */
[----:B---3--:R-:W-:-:S05]  /*3a30*/  @!P2 IADD3 R20, P3, PT, R29, R20, RZ ;  /* 0x000000141d14a210 */ /* 0x008fca0007f7e0ff */
[----:B------:R-:W-:Y:S01]  /*3a40*/  @!P2 IMAD.X R21, R27, 0x1, R21, P3 ;  /* 0x000000011b15a824 */ /* 0x000fe200018e0615 */
[----:B------:R-:W-:Y:S02]  /*3a50*/  @!P2 IADD3 R29, P3, PT, R29, 0x2, RZ ;  /* 0x000000021d1da810 */ /* 0x000fe40007f7e0ff */
[----:B------:R-:W-:-:S03]  /*3a60*/  @!P2 PLOP3.LUT P1, PT, PT, PT, PT, 0x8, 0x80 ;  /* 0x000000000080a81c */ /* 0x000fc60003f2e170 */
[----:B------:R-:W-:Y:S01]  /*3a70*/  @!P2 IMAD.X R27, RZ, RZ, R27, P3 ;  /* 0x000000ffff1ba224 */ /* 0x000fe200018e061b */
[----:B------:R-:W-:Y:S01]  /*3a80*/  ISETP.LT.U32.AND P3, PT, R29, R12, PT ;  /* 0x0000000c1d00720c */ /* 0x000fe20003f61070 */
[----:B----4-:R1:W-:Y:S04]  /*3a90*/  @!P2 STG.E.U8 desc[UR6][R20.64], R16 ;  /* 0x000000101400a986 */ /* 0x0103e8000c101106 */
[----:B------:R3:W4:Y:S01]  /*3aa0*/  @!P2 LDG.E.U8 R22, desc[UR6][R24.64+0x1] ;  /* 0x000001061816a981 */ /* 0x000722000c1e1100 */
[----:B------:R-:W-:Y:S01]  /*3ab0*/  ISETP.LT.U32.OR.EX P1, PT, R27, R13, P1, P3 ;  /* 0x0000000d1b00720c */ /* 0x000fe20000f21530 */
[----:B--2---:R-:W-:-:S05]  /*3ac0*/  IMAD.MOV.U32 R23, RZ, RZ, RZ ;  /* 0x000000ffff177224 */ /* 0x004fca00078e00ff */
[----:B0-----:R-:W-:Y:S01]  /*3ad0*/  @!P0 IADD3 R18, P4, PT, R23, R18, RZ ;  /* 0x0000001217128210 */ /* 0x001fe20007f9e0ff */
[----:B---3--:R-:W-:-:S04]  /*3ae0*/  IMAD.MOV.U32 R25, RZ, RZ, RZ ;  /* 0x000000ffff197224 */ /* 0x008fc800078e00ff */
[----:B------:R-:W-:Y:S01]  /*3af0*/  @!P0 IMAD.X R19, R25, 0x1, R19, P4 ;  /* 0x0000000119138824 */ /* 0x000fe200020e0613 */
[----:B----4-:R1:W-:Y:S01]  /*3b00*/  @!P2 STG.E.U8 desc[UR6][R20.64+0x1], R22 ;  /* 0x000001161400a986 */ /* 0x0103e2000c101106 */
        /* <DEDUP_REMOVED lines=9> */
.L_x_35:
        /* <DEDUP_REMOVED lines=18> */
.L_x_37:
        /* <DEDUP_REMOVED lines=17> */
.L_x_36:
[----:B0-2---:R-:W0:Y:S01]  /*3dd0*/  LDC.64 R18, c[0x0][0x380] ;  /* 0x0000e000ff127b82 */ /* 0x005e220000000a00 */
[CC--:B------:R-:W-:Y:S02]  /*3de0*/  IADD3 R16, P3, PT, R12.reuse, -R23.reuse, RZ ;  /* 0x800000170c107210 */ /* 0x0c0fe40007f7e0ff */
        /* <DEDUP_REMOVED lines=19> */
[----:B---3--:R-:W-:Y:S05]  /*3f20*/  @!P0 BRA `(.L_x_26) ;  /* 0x00000000001c8947 */ /* 0x008fea0003800000 */
[----:B------:R-:W0:Y:S02]  /*3f30*/  LDCU.128 UR8, c[0x0][0x380] ;  /* 0x00007000ff0877ac */ /* 0x000e240008000c00 */
[----:B0-----:R-:W-:-:S04]  /*3f40*/  IADD3 R18, P0, PT, R23, UR8, RZ ;  /* 0x0000000817127c10 */ /* 0x001fc8000ff1e0ff */
[----:B------:R-:W-:-:S06]  /*3f50*/  IADD3.X R19, PT, PT, R25, UR9, RZ, P0, !PT ;  /* 0x0000000919137c10 */ /* 0x000fcc00087fe4ff */
[----:B------:R-:W2:Y:S01]  /*3f60*/  LDG.E.U8 R19, desc[UR6][R18.64] ;  /* 0x0000000612137981 */ /* 0x000ea2000c1e1100 */
[----:B------:R-:W-:-:S04]  /*3f70*/  IADD3 R20, P0, PT, R23, UR10, RZ ;  /* 0x0000000a17147c10 */ /* 0x000fc8000ff1e0ff */
[----:B------:R-:W-:-:S05]  /*3f80*/  IADD3.X R21, PT, PT, R25, UR11, RZ, P0, !PT ;  /* 0x0000000b19157c10 */ /* 0x000fca00087fe4ff */
[----:B--2---:R3:W-:Y:S04]  /*3f90*/  STG.E.U8 desc[UR6][R20.64], R19 ;  /* 0x0000001314007986 */ /* 0x0047e8000c101106 */
.L_x_26:
[----:B------:R-:W-:-:S04]  /*3fa0*/  LOP3.LUT R0, R0, 0x1, RZ, 0xc0, !PT ;  /* 0x0000000100007812 */ /* 0x000fc800078ec0ff */
[----:B------:R-:W-:-:S13]  /*3fb0*/  ISETP.NE.U32.AND P0, PT, R0, 0x1, PT ;  /* 0x000000010000780c */ /* 0x000fda0003f05070 */
[----:B------:R-:W-:Y:S05]  /*3fc0*/  @P0 EXIT ;  /* 0x000000000000094d */ /* 0x000fea0003800000 */
[----:B------:R-:W4:Y:S04]  /*3fd0*/  LDG.E R14, desc[UR6][R14.64] ;  /* 0x000000060e0e7981 */ /* 0x000f28000c1e1900 */
[----:B------:R-:W4:Y:S04]  /*3fe0*/  LDG.E R7, desc[UR6][R6.64] ;  /* 0x0000000606077981 */ /* 0x000f28000c1e1900 */
[----:B-1-3--:R-:W3:Y:S04]  /*3ff0*/  LDG.E R19, desc[UR6][R2.64+-0x4] ;  /* 0xfffffc0602137981 */ /* 0x00aee8000c1e1900 */
[----:B------:R-:W5:Y:S04]  /*4000*/  LDG.E R4, desc[UR6][R4.64] ;  /* 0x0000000604047981 */ /* 0x000f68000c1e1900 */
[----:B------:R-:W2:Y:S04]  /*4010*/  LDG.E R16, desc[UR6][R2.64+0x4] ;  /* 0x0000040602107981 */ /* 0x000ea8000c1e1900 */
[----:B------:R-:W2:Y:S01]  /*4020*/  LDG.E R9, desc[UR6][R8.64] ;  /* 0x0000000608097981 */ /* 0x000ea2000c1e1900 */
[----:B------:R-:W-:Y:S01]  /*4030*/  ISETP.NE.AND P0, PT, R17, RZ, PT ;  /* 0x000000ff1100720c */ /* 0x000fe20003f05270 */
[----:B----4-:R-:W-:-:S04]  /*4040*/  FADD R0, R14, R7 ;  /* 0x000000070e007221 */ /* 0x010fc80000000000 */
[----:B---3--:R-:W-:Y:S01]  /*4050*/  FADD R19, R0, R19 ;  /* 0x0000001300137221 */ /* 0x008fe20000000000 */
[----:B-----5:R-:W-:-:S03]  /*4060*/  FADD R0, R4, R4 ;  /* 0x0000000404007221 */ /* 0x020fc60000000000 */
[----:B--2---:R-:W-:Y:S01]  /*4070*/  FADD R19, R19, R16 ;  /* 0x0000001013137221 */ /* 0x004fe20000000000 */
[----:B------:R-:W-:-:S03]  /*4080*/  FADD R0, R0, -R9 ;  /* 0x8000000900007221 */ /* 0x000fc60000000000 */
[----:B------:R-:W-:-:S04]  /*4090*/  FFMA R19, R4, -4, R19 ;  /* 0xc080000004137823 */ /* 0x000fc80000000013 */
[----:B------:R-:W-:-:S05]  /*40a0*/  FFMA R19, R19, 0.0025000001769512891769, R0 ;  /* 0x3b23d70b13137823 */ /* 0x000fca0000000000 */
[----:B------:R1:W-:Y:S01]  /*40b0*/  STG.E desc[UR6][R10.64], R19 ;  /* 0x000000130a007986 */ /* 0x0003e2000c101906 */
[----:B------:R-:W-:Y:S06]  /*40c0*/  BAR.SYNC.DEFER_BLOCKING 0x0 ;  /* 0x0000000000007b1d */ /* 0x000fec0000010000 */
[----:B------:R-:W-:Y:S05]  /*40d0*/  @!P0 EXIT ;  /* 0x000000000000894d */ /* 0x000fea0003800000 */
[----:B------:R-:W-:Y:S01]  /*40e0*/  ISETP.GT.U32.AND P0, PT, R12, RZ, PT ;  /* 0x000000ff0c00720c */ /* 0x000fe20003f04070 */
[----:B------:R-:W-:Y:S02]  /*40f0*/  IMAD.MOV.U32 R9, RZ, RZ, RZ ;  /* 0x000000ffff097224 */ /* 0x000fe400078e00ff */
[----:B------:R-:W-:Y:S01]  /*4100*/  IMAD.MOV.U32 R7, RZ, RZ, RZ ;  /* 0x000000ffff077224 */ /* 0x000fe200078e00ff */
[----:B------:R-:W-:-:S13]  /*4110*/  ISETP.GT.U32.AND.EX P0, PT, R13, RZ, PT, P0 ;  /* 0x000000ff0d00720c */ /* 0x000fda0003f04100 */
[----:B------:R-:W2:Y:S08]  /*4120*/  @!P0 LDC.64 R2, c[0x0][0x388] ;  /* 0x0000e200ff028b82 */ /* 0x000eb00000000a00 */
[----:B------:R-:W3:Y:S01]  /*4130*/  @!P0 LDC.64 R4, c[0x0][0x390] ;  /* 0x0000e400ff048b82 */ /* 0x000ee20000000a00 */
[----:B--2---:R-:W-:-:S05]  /*4140*/  @!P0 IADD3 R2, P1, PT, R9, R2, RZ ;  /* 0x0000000209028210 */ /* 0x004fca0007f3e0ff */
[----:B------:R-:W-:-:S06]  /*4150*/  @!P0 IMAD.X R3, R7, 0x1, R3, P1 ;  /* 0x0000000107038824 */ /* 0x000fcc00008e0603 */
[----:B------:R-:W2:Y:S01]  /*4160*/  @!P0 LDG.E.U8 R3, desc[UR6][R2.64] ;  /* 0x0000000602038981 */ /* 0x000ea2000c1e1100 */
[----:B---3--:R-:W-:Y:S01]  /*4170*/  @!P0 IADD3 R4, P1, PT, R9, R4, RZ ;  /* 0x0000000409048210 */ /* 0x008fe20007f3e0ff */
        /* <DEDUP_REMOVED lines=12> */
[----:B------:R-:W-:Y:S01]  /*4240*/  IADD3 R0, P2, PT, R12, -0x3, RZ ;  /* 0xfffffffd0c007810 */ /* 0x000fe20007f5e0ff */
[----:B------:R-:W3:Y:S01]  /*4250*/  LDCU.64 UR4, c[0x0][0x388] ;  /* 0x00007100ff0477ac */ /* 0x000ee20008000a00 */
[----:B------:R-:W-:Y:S02]  /*4260*/  PLOP3.LUT P1, PT, PT, PT, PT, 0x8, 0x80 ;  /* 0x000000000080781c */ /* 0x000fe40003f2e170 */
[----:B------:R-:W-:Y:S01]  /*4270*/  IADD3.X R6, PT, PT, R13, -0x1, RZ, P2, !PT ;  /* 0xffffffff0d067810 */ /* 0x000fe200017fe4ff */
[----:B------:R-:W4:Y:S10]  /*4280*/  LDCU.64 UR8, c[0x0][0x390] ;  /* 0x00007200ff0877ac */ /* 0x000f340008000a00 */
.L_x_39:
[----:B---3--:R-:W-:-:S04]  /*4290*/  IADD3 R2, P2, PT, R9, UR4, RZ ;  /* 0x0000000409027c10 */ /* 0x008fc8000ff5e0ff */
[----:B--2---:R-:W-:-:S05]  /*42a0*/  IADD3.X R3, PT, PT, R7, UR5, RZ, P2, !PT ;  /* 0x0000000507037c10 */ /* 0x004fca00097fe4ff */
[----:B01----:R-:W2:Y:S01]  /*42b0*/  LDG.E.U8 R11, desc[UR6][R2.64] ;  /* 0x00000006020b7981 */ /* 0x003ea2000c1e1100 */
[----:B----4-:R-:W-:-:S04]  /*42c0*/  IADD3 R4, P2, PT, R9, UR8, RZ ;  /* 0x0000000809047c10 */ /* 0x010fc8000ff5e0ff */
        /* <DEDUP_REMOVED lines=13> */
.L_x_38:
[CC--:B------:R-:W-:Y:S01]  /*43a0*/  IADD3 R0, P4, PT, R12.reuse, -R9.reuse, RZ ;  /* 0x800000090c007210 */ /* 0x0c0fe20007f9e0ff */
[----:B0-----:R-:W0:Y:S01]  /*43b0*/  LDC.64 R14, c[0x0][0x380] ;  /* 0x0000e000ff0e7b82 */ /* 0x001e220000000a00 */
[----:B------:R-:W-:Y:S02]  /*43c0*/  ISETP.GT.U32.AND P3, PT, R12, R9, PT ;  /* 0x000000090c00720c */ /* 0x000fe40003f64070 */
[----:B------:R-:W-:Y:S01]  /*43d0*/  ISETP.LE.U32.AND P2, PT, R0, 0x1, PT ;  /* 0x000000010000780c */ /* 0x000fe20003f43070 */
[C---:B------:R-:W-:Y:S01]  /*43e0*/  IMAD.X R0, R13.reuse, 0x1, ~R7, P4 ;  /* 0x000000010d007824 */ /* 0x040fe200020e0e07 */
[----:B------:R-:W-:-:S04]  /*43f0*/  ISETP.GT.U32.AND.EX P3, PT, R13, R7, PT, P3 ;  /* 0x000000070d00720c */ /* 0x000fc80003f64130 */
[----:B------:R-:W-:-:S13]  /*4400*/  ISETP.LE.U32.OR.EX P2, PT, R0, RZ, !P3, P2 ;  /* 0x000000ff0000720c */ /* 0x000fda0005f43520 */
[----:B-1----:R-:W1:Y:S08]  /*4410*/  @!P2 LDC.64 R10, c[0x0][0x388] ;  /* 0x0000e200ff0aab82 */ /* 0x002e700000000a00 */
        /* <DEDUP_REMOVED lines=11> */
[----:B------:R-:W3:Y:S01]  /*44d0*/  @!P2 LDG.E.U8 R21, desc[UR6][R10.64+0x1] ;  /* 0x000001060a15a981 */ /* 0x000ee2000c1e1100 */
[----:B------:R-:W-:Y:S01]  /*44e0*/  ISETP.LT.U32.OR.EX P1, PT, R7, R13, P1, P3 ;  /* 0x0000000d0700720c */ /* 0x000fe20000f21530 */
[----:B--2---:R-:W-:Y:S02]  /*44f0*/  IMAD.MOV.U32 R5, RZ, RZ, RZ ;  /* 0x000000ffff057224 */ /* 0x004fe400078e00ff */
[----:B------:R-:W-:-:S03]  /*4500*/  IMAD.MOV.U32 R3, RZ, RZ, RZ ;  /* 0x000000ffff037224 */ /* 0x000fc600078e00ff */
[----:B0-----:R-:W-:-:S05]  /*4510*/  @!P0 IADD3 R14, P4, PT, R5, R14, RZ ;  /* 0x0000000e050e8210 */ /* 0x001fca0007f9e0ff */
[----:B------:R-:W-:Y:S01]  /*4520*/  @!P0 IMAD.X R15, R3, 0x1, R15, P4 ;  /* 0x00000001030f8824 */ /* 0x000fe200020e060f */
[----:B---3--:R1:W-:Y:S01]  /*4530*/  @!P2 STG.E.U8 desc[UR6][R16.64+0x1], R21 ;  /* 0x000001151000a986 */ /* 0x0083e2000c101106 */
[----:B------:R-:W-:Y:S06]  /*4540*/  @!P1 BRA `(.L_x_40) ;  /* 0x0000000000209947 */ /* 0x000fec0003800000 */
[----:B------:R-:W0:Y:S02]  /*4550*/  LDCU.64 UR4, c[0x0][0x388] ;  /* 0x00007100ff0477ac */ /* 0x000e240008000a00 */
[----:B0-----:R-:W-:-:S04]  /*4560*/  IADD3 R10, P1, PT, R9, UR4, RZ ;  /* 0x00000004090a7c10 */ /* 0x001fc8000ff3e0ff */
[----:B------:R-:W-:Y:S01]  /*4570*/  IADD3.X R11, PT, PT, R7, UR5, RZ, P1, !PT ;  /* 0x00000005070b7c10 */ /* 0x000fe20008ffe4ff */
[----:B------:R-:W0:Y:S05]  /*4580*/  LDCU.64 UR4, c[0x0][0x390] ;  /* 0x00007200ff0477ac */ /* 0x000e2a0008000a00 */
[----:B------:R-:W2:Y:S01]  /*4590*/  LDG.E.U8 R11, desc[UR6][R10.64] ;  /* 0x000000060a0b7981 */ /* 0x000ea2000c1e1100 */
[----:B0-----:R-:W-:-:S04]  /*45a0*/  IADD3 R6, P1, PT, R9, UR4, RZ ;  /* 0x0000000409067c10 */ /* 0x001fc8000ff3e0ff */
[----:B------:R-:W-:-:S05]  /*45b0*/  IADD3.X R7, PT, PT, R7, UR5, RZ, P1, !PT ;  /* 0x0000000507077c10 */ /* 0x000fca0008ffe4ff */
[----:B--2---:R0:W-:Y:S04]  /*45c0*/  STG.E.U8 desc[UR6][R6.64], R11 ;  /* 0x0000000b06007986 */ /* 0x0041e8000c101106 */
.L_x_40:
[----:B------:R-:W2:Y:S01]  /*45d0*/  @!P0 LDG.E.U8 R15, desc[UR6][R14.64] ;  /* 0x000000060e0f8981 */ /* 0x000ea2000c1e1100 */
[----:B------:R-:W3:Y:S08]  /*45e0*/  LDC.64 R8, c[0x0][0x388] ;  /* 0x0000e200ff087b82 */ /* 0x000ef00000000a00 */
[----:B0-----:R-:W0:Y:S01]  /*45f0*/  LDC.64 R6, c[0x0][0x380] ;  /* 0x0000e000ff067b82 */ /* 0x001e220000000a00 */
        /* <DEDUP_REMOVED lines=11> */
[----:B0-----:R-:W-:Y:S05]  /*46b0*/  @P1 BRA `(.L_x_41) ;  /* 0x0000000000541947 */ /* 0x001fea0003800000 */
[----:B------:R-:W-:Y:S01]  /*46c0*/  IADD3 R0, P1, PT, R12, -0x3, RZ ;  /* 0xfffffffd0c007810 */ /* 0x000fe20007f3e0ff */
[----:B------:R-:W0:Y:S01]  /*46d0*/  LDCU.128 UR8, c[0x0][0x380] ;  /* 0x00007000ff0877ac */ /* 0x000e220008000c00 */
[----:B------:R-:W-:Y:S02]  /*46e0*/  PLOP3.LUT P0, PT, PT, PT, PT, 0x8, 0x80 ;  /* 0x000000000080781c */ /* 0x000fe40003f0e170 */
[----:B------:R-:W-:-:S11]  /*46f0*/  IADD3.X R2, PT, PT, R13, -0x1, RZ, P1, !PT ;  /* 0xffffffff0d027810 */ /* 0x000fd60000ffe4ff */
.L_x_42:
[----:B0-2---:R-:W-:-:S04]  /*4700*/  IADD3 R8, P1, PT, R5, UR8, RZ ;  /* 0x0000000805087c10 */ /* 0x005fc8000ff3e0ff */
[----:B------:R-:W-:-:S05]  /*4710*/  IADD3.X R9, PT, PT, R3, UR9, RZ, P1, !PT ;  /* 0x0000000903097c10 */ /* 0x000fca0008ffe4ff */
[----:B---3--:R-:W2:Y:S01]  /*4720*/  LDG.E.U8 R15, desc[UR6][R8.64] ;  /* 0x00000006080f7981 */ /* 0x008ea2000c1e1100 */
[----:B------:R-:W-:-:S04]  /*4730*/  IADD3 R10, P1, PT, R5, UR10, RZ ;  /* 0x0000000a050a7c10 */ /* 0x000fc8000ff3e0ff */
[----:B------:R-:W-:-:S05]  /*4740*/  IADD3.X R11, PT, PT, R3, UR11, RZ, P1, !PT ;  /* 0x0000000b030b7c10 */ /* 0x000fca0008ffe4ff */
[----:B--2---:R3:W-:Y:S04]  /*4750*/  STG.E.U8 desc[UR6][R10.64], R15 ;  /* 0x0000000f0a007986 */ /* 0x0047e8000c101106 */
[----:B-1----:R-:W2:Y:S04]  /*4760*/  LDG.E.U8 R17, desc[UR6][R8.64+0x1] ;  /* 0x0000010608117981 */ /* 0x002ea8000c1e1100 */
        /* <DEDUP_REMOVED lines=10> */
.L_x_41:
[CC--:B------:R-:W-:Y:S01]  /*4810*/  IADD3 R0, P3, PT, R12.reuse, -R5.reuse, RZ ;  /* 0x800000050c007210 */ /* 0x0c0fe20007f7e0ff */
[----:B--2---:R-:W0:Y:S01]  /*4820*/  LDC.64 R8, c[0x0][0x388] ;  /* 0x0000e200ff087b82 */ /* 0x004e220000000a00 */
[----:B------:R-:W-:Y:S02]  /*4830*/  ISETP.GT.U32.AND P2, PT, R12, R5, PT ;  /* 0x000000050c00720c */ /* 0x000fe40003f44070 */
[----:B------:R-:W-:Y:S01]  /*4840*/  ISETP.LE.U32.AND P1, PT, R0, 0x1, PT ;  /* 0x000000010000780c */ /* 0x000fe20003f23070 */
[C---:B------:R-:W-:Y:S01]  /*4850*/  IMAD.X R0, R13.reuse, 0x1, ~R3, P3 ;  /* 0x000000010d007824 */ /* 0x040fe200018e0e03 */
[----:B------:R-:W-:-:S04]  /*4860*/  ISETP.GT.U32.AND.EX P2, PT, R13, R3, PT, P2 ;  /* 0x000000030d00720c */ /* 0x000fc80003f44120 */
[----:B------:R-:W-:-:S13]  /*4870*/  ISETP.LE.U32.OR.EX P1, PT, R0, RZ, !P2, P1 ;  /* 0x000000ff0000720c */ /* 0x000fda0005723510 */
[----:B------:R-:W-:-:S05]  /*4880*/  @!P1 IADD3 R6, P2, PT, R5, R6, RZ ;  /* 0x0000000605069210 */ /* 0x000fca0007f5e0ff */
[----:B------:R-:W-:-:S05]  /*4890*/  @!P1 IMAD.X R7, R3, 0x1, R7, P2 ;  /* 0x0000000103079824 */ /* 0x000fca00010e0607 */
[----:B---3--:R-:W2:Y:S01]  /*48a0*/  @!P1 LDG.E.U8 R11, desc[UR6][R6.64] ;  /* 0x00000006060b9981 */ /* 0x008ea2000c1e1100 */
[----:B0-----:R-:W-:-:S05]  /*48b0*/  @!P1 IADD3 R8, P2, PT, R5, R8, RZ ;  /* 0x0000000805089210 */ /* 0x001fca0007f5e0ff */
[----:B------:R-:W-:Y:S01]  /*48c0*/  @!P1 IMAD.X R9, R3, 0x1, R9, P2 ;  /* 0x0000000103099824 */ /* 0x000fe200010e0609 */
[----:B------:R-:W-:Y:S02]  /*48d0*/  @!P1 IADD3 R5, P2, PT, R5, 0x2, RZ ;  /* 0x0000000205059810 */ /* 0x000fe40007f5e0ff */
[----:B------:R-:W-:-:S03]  /*48e0*/  @!P1 PLOP3.LUT P0, PT, PT, PT, PT, 0x8, 0x80 ;  /* 0x000000000080981c */ /* 0x000fc60003f0e170 */
[----:B------:R-:W-:Y:S01]  /*48f0*/  @!P1 IMAD.X R3, RZ, RZ, R3, P2 ;  /* 0x000000ffff039224 */ /* 0x000fe200010e0603 */
[----:B------:R-:W-:Y:S01]  /*4900*/  ISETP.LT.U32.AND P2, PT, R5, R12, PT ;  /* 0x0000000c0500720c */ /* 0x000fe20003f41070 */
[----:B--2---:R0:W-:Y:S04]  /*4910*/  @!P1 STG.E.U8 desc[UR6][R8.64], R11 ;  /* 0x0000000b08009986 */ /* 0x0041e8000c101106 */
[----:B------:R-:W2:Y:S01]  /*4920*/  @!P1 LDG.E.U8 R15, desc[UR6][R6.64+0x1] ;  /* 0x00000106060f9981 */ /* 0x000ea2000c1e1100 */
[----:B------:R-:W-:-:S03]  /*4930*/  ISETP.LT.U32.OR.EX P0, PT, R3, R13, P0, P2 ;  /* 0x0000000d0300720c */ /* 0x000fc60000701520 */
[----:B--2---:R0:W-:Y:S10]  /*4940*/  @!P1 STG.E.U8 desc[UR6][R8.64+0x1], R15 ;  /* 0x0000010f08009986 */ /* 0x0041f4000c101106 */
[----:B------:R-:W-:Y:S05]  /*4950*/  @!P0 EXIT ;  /* 0x000000000000894d */ /* 0x000fea0003800000 */
[----:B------:R-:W2:Y:S02]  /*4960*/  LDCU.128 UR8, c[0x0][0x380] ;  /* 0x00007000ff0877ac */ /* 0x000ea40008000c00 */
[----:B--2---:R-:W-:-:S04]  /*4970*/  IADD3 R6, P0, PT, R5, UR8, RZ ;  /* 0x0000000805067c10 */ /* 0x004fc8000ff1e0ff */
[----:B------:R-:W-:-:S06]  /*4980*/  IADD3.X R7, PT, PT, R3, UR9, RZ, P0, !PT ;  /* 0x0000000903077c10 */ /* 0x000fcc00087fe4ff */
[----:B------:R-:W2:Y:S01]  /*4990*/  LDG.E.U8 R7, desc[UR6][R6.64] ;  /* 0x0000000606077981 */ /* 0x000ea2000c1e1100 */
[----:B------:R-:W-:-:S04]  /*49a0*/  IADD3 R2, P0, PT, R5, UR10, RZ ;  /* 0x0000000a05027c10 */ /* 0x000fc8000ff1e0ff */
[----:B------:R-:W-:-:S05]  /*49b0*/  IADD3.X R3, PT, PT, R3, UR11, RZ, P0, !PT ;  /* 0x0000000b03037c10 */ /* 0x000fca00087fe4ff */
[----:B--2---:R-:W-:Y:S01]  /*49c0*/  STG.E.U8 desc[UR6][R2.64], R7 ;  /* 0x0000000702007986 */ /* 0x004fe2000c101106 */
[----:B------:R-:W-:Y:S05]  /*49d0*/  EXIT ;  /* 0x000000000000794d */ /* 0x000fea0003800000 */
.L_x_43:
[----:B------:R-:W-:-:S00]  /*49e0*/  BRA `(.L_x_43) ;  /* 0xfffffffc00fc7947 */ /* 0x000fc0000383ffff */
[----:B------:R-:W-:-:S00]  /*49f0*/  NOP ;  /* 0x0000000000007918 */ /* 0x000fc00000000000 */
        /* <DEDUP_REMOVED lines=8> */
.L_x_44:


//--------------------- .nv.shared.reserved.0     --------------------------
	.section	.nv.shared.reserved.0,"aw",@nobits
	.weak		__nv_reservedSMEM_offset_0_alias
	.size		__nv_reservedSMEM_offset_0_alias, 0, 64
	.other		__nv_reservedSMEM_offset_0_alias,@"STO_CUDA_RESERVED_SHARED STV_DEFAULT"
__nv_reservedSMEM_offset_0_alias:
	.zero		0
	.zero		64


//--------------------- .nv.constant0._Z12schroedingerPfS_S_iiPci --------------------------
	.section	.nv.constant0._Z12schroedingerPfS_S_iiPci,"a",@progbits
	.sectionflags	@""
	.align	4
.nv.constant0._Z12schroedingerPfS_S_iiPci:
	.zero		940


//--------------------- SYMBOLS --------------------------

	.type		.nv.reservedSmem.offset0,@object
	.size		.nv.reservedSmem.offset0,0x4
